//
// Generated by NVIDIA NVVM Compiler
//
// Compiler Build ID: CL-36424714
// Cuda compilation tools, release 13.0, V13.0.88
// Based on NVVM 20.0.0
//

.version 9.0
.target sm_100
.address_size 64

	// .globl	_Z15transposeMatrixPfS_ii
.extern .shared .align 16 .b8 sh_A_stripe[];

.visible .entry _Z15transposeMatrixPfS_ii(
	.param .u64 .ptr .align 1 _Z15transposeMatrixPfS_ii_param_0,
	.param .u64 .ptr .align 1 _Z15transposeMatrixPfS_ii_param_1,
	.param .u32 _Z15transposeMatrixPfS_ii_param_2,
	.param .u32 _Z15transposeMatrixPfS_ii_param_3
)
{
	.reg .b32 	%r<13>;
	.reg .b32 	%f<2>;
	.reg .b64 	%rd<9>;

	ld.param.u64 	%rd1, [_Z15transposeMatrixPfS_ii_param_0];
	ld.param.u64 	%rd2, [_Z15transposeMatrixPfS_ii_param_1];
	ld.param.u32 	%r1, [_Z15transposeMatrixPfS_ii_param_2];
	ld.param.u32 	%r2, [_Z15transposeMatrixPfS_ii_param_3];
	cvta.to.global.u64 	%rd3, %rd2;
	cvta.to.global.u64 	%rd4, %rd1;
	mov.u32 	%r3, %ctaid.x;
	mov.u32 	%r4, %ntid.x;
	mov.u32 	%r5, %tid.x;
	mad.lo.s32 	%r6, %r3, %r4, %r5;
	mov.u32 	%r7, %ctaid.y;
	mov.u32 	%r8, %ntid.y;
	mov.u32 	%r9, %tid.y;
	mad.lo.s32 	%r10, %r7, %r8, %r9;
	mad.lo.s32 	%r11, %r2, %r6, %r10;
	mul.wide.s32 	%rd5, %r11, 4;
	add.s64 	%rd6, %rd4, %rd5;
	ld.global.f32 	%f1, [%rd6];
	mad.lo.s32 	%r12, %r1, %r10, %r6;
	mul.wide.s32 	%rd7, %r12, 4;
	add.s64 	%rd8, %rd3, %rd7;
	st.global.f32 	[%rd8], %f1;
	ret;

}
	// .globl	_Z9matrixMulPfS_S_i
.visible .entry _Z9matrixMulPfS_S_i(
	.param .u64 .ptr .align 1 _Z9matrixMulPfS_S_i_param_0,
	.param .u64 .ptr .align 1 _Z9matrixMulPfS_S_i_param_1,
	.param .u64 .ptr .align 1 _Z9matrixMulPfS_S_i_param_2,
	.param .u32 _Z9matrixMulPfS_S_i_param_3
)
{
	.reg .pred 	%p<22>;
	.reg .b32 	%r<168>;
	.reg .b32 	%f<77>;
	.reg .b64 	%rd<19>;

	ld.param.u64 	%rd7, [_Z9matrixMulPfS_S_i_param_0];
	ld.param.u64 	%rd8, [_Z9matrixMulPfS_S_i_param_1];
	ld.param.u64 	%rd6, [_Z9matrixMulPfS_S_i_param_2];
	ld.param.u32 	%r78, [_Z9matrixMulPfS_S_i_param_3];
	cvta.to.global.u64 	%rd1, %rd7;
	cvta.to.global.u64 	%rd2, %rd8;
	mov.u32 	%r1, %ntid.x;
	mul.lo.s32 	%r2, %r78, %r1;
	mov.u32 	%r3, %ntid.y;
	mul.lo.s32 	%r4, %r1, %r3;
	mov.u32 	%r5, %tid.x;
	mov.u32 	%r6, %tid.y;
	mad.lo.s32 	%r7, %r3, %r5, %r6;
	rem.s32 	%r79, %r2, %r4;
	setp.eq.s32 	%p1, %r79, 0;
	selp.b32 	%r80, 0, %r4, %p1;
	add.s32 	%r81, %r80, %r2;
	div.s32 	%r82, %r81, %r4;
	mul.lo.s32 	%r8, %r82, %r7;
	add.s32 	%r83, %r8, %r82;
	min.s32 	%r9, %r83, %r2;
	mov.u32 	%r84, %ctaid.x;
	mul.lo.s32 	%r10, %r1, %r84;
	mul.lo.s32 	%r11, %r78, %r10;
	setp.ge.s32 	%p2, %r8, %r9;
	@%p2 bra 	$L__BB1_7;
	sub.s32 	%r85, %r9, %r8;
	and.b32  	%r12, %r85, 3;
	setp.eq.s32 	%p3, %r12, 0;
	mov.u32 	%r151, %r8;
	@%p3 bra 	$L__BB1_4;
	shl.b32 	%r86, %r8, 2;
	mov.u32 	%r87, sh_A_stripe;
	add.s32 	%r150, %r87, %r86;
	add.s32 	%r149, %r11, %r8;
	neg.s32 	%r148, %r12;
	add.s32 	%r151, %r8, %r12;
$L__BB1_3:
	.pragma "nounroll";
	mul.wide.s32 	%rd9, %r149, 4;
	add.s64 	%rd10, %rd1, %rd9;
	ld.global.f32 	%f13, [%rd10];
	st.shared.f32 	[%r150], %f13;
	add.s32 	%r150, %r150, 4;
	add.s32 	%r149, %r149, 1;
	add.s32 	%r148, %r148, 1;
	setp.ne.s32 	%p4, %r148, 0;
	@%p4 bra 	$L__BB1_3;
$L__BB1_4:
	sub.s32 	%r88, %r8, %r9;
	setp.gt.u32 	%p5, %r88, -4;
	@%p5 bra 	$L__BB1_7;
	sub.s32 	%r154, %r151, %r9;
	add.s64 	%rd3, %rd1, 8;
	add.s32 	%r153, %r151, %r11;
	shl.b32 	%r89, %r151, 2;
	mov.u32 	%r90, sh_A_stripe;
	add.s32 	%r91, %r89, %r90;
	add.s32 	%r152, %r91, 8;
$L__BB1_6:
	mul.wide.s32 	%rd11, %r153, 4;
	add.s64 	%rd12, %rd3, %rd11;
	ld.global.f32 	%f14, [%rd12+-8];
	st.shared.f32 	[%r152+-8], %f14;
	ld.global.f32 	%f15, [%rd12+-4];
	st.shared.f32 	[%r152+-4], %f15;
	ld.global.f32 	%f16, [%rd12];
	st.shared.f32 	[%r152], %f16;
	ld.global.f32 	%f17, [%rd12+4];
	st.shared.f32 	[%r152+4], %f17;
	add.s32 	%r154, %r154, 4;
	add.s32 	%r153, %r153, 4;
	add.s32 	%r152, %r152, 16;
	setp.ne.s32 	%p6, %r154, 0;
	@%p6 bra 	$L__BB1_6;
$L__BB1_7:
	mul.lo.s32 	%r92, %r78, %r3;
	rem.s32 	%r93, %r92, %r4;
	setp.eq.s32 	%p7, %r93, 0;
	selp.b32 	%r94, 0, %r4, %p7;
	add.s32 	%r95, %r94, %r92;
	div.s32 	%r96, %r95, %r4;
	mul.lo.s32 	%r33, %r96, %r7;
	add.s32 	%r97, %r33, %r96;
	min.s32 	%r34, %r97, %r92;
	mov.u32 	%r98, %ctaid.y;
	mul.lo.s32 	%r35, %r3, %r98;
	mul.lo.s32 	%r36, %r78, %r35;
	setp.ge.s32 	%p8, %r33, %r34;
	@%p8 bra 	$L__BB1_14;
	sub.s32 	%r99, %r34, %r33;
	and.b32  	%r37, %r99, 3;
	setp.eq.s32 	%p9, %r37, 0;
	mov.u32 	%r158, %r33;
	@%p9 bra 	$L__BB1_11;
	shl.b32 	%r100, %r2, 2;
	shl.b32 	%r101, %r33, 2;
	add.s32 	%r102, %r100, %r101;
	mov.u32 	%r103, sh_A_stripe;
	add.s32 	%r157, %r103, %r102;
	add.s32 	%r156, %r36, %r33;
	neg.s32 	%r155, %r37;
	add.s32 	%r158, %r33, %r37;
$L__BB1_10:
	.pragma "nounroll";
	mul.wide.s32 	%rd13, %r156, 4;
	add.s64 	%rd14, %rd2, %rd13;
	ld.global.f32 	%f18, [%rd14];
	st.shared.f32 	[%r157], %f18;
	add.s32 	%r157, %r157, 4;
	add.s32 	%r156, %r156, 1;
	add.s32 	%r155, %r155, 1;
	setp.ne.s32 	%p10, %r155, 0;
	@%p10 bra 	$L__BB1_10;
$L__BB1_11:
	sub.s32 	%r104, %r33, %r34;
	setp.gt.u32 	%p11, %r104, -4;
	@%p11 bra 	$L__BB1_14;
	sub.s32 	%r161, %r158, %r34;
	add.s64 	%rd4, %rd2, 8;
	add.s32 	%r160, %r158, %r36;
	shl.b32 	%r105, %r2, 2;
	shl.b32 	%r106, %r158, 2;
	add.s32 	%r107, %r105, %r106;
	mov.u32 	%r108, sh_A_stripe;
	add.s32 	%r109, %r107, %r108;
	add.s32 	%r159, %r109, 8;
$L__BB1_13:
	mul.wide.s32 	%rd15, %r160, 4;
	add.s64 	%rd16, %rd4, %rd15;
	ld.global.f32 	%f19, [%rd16+-8];
	st.shared.f32 	[%r159+-8], %f19;
	ld.global.f32 	%f20, [%rd16+-4];
	st.shared.f32 	[%r159+-4], %f20;
	ld.global.f32 	%f21, [%rd16];
	st.shared.f32 	[%r159], %f21;
	ld.global.f32 	%f22, [%rd16+4];
	st.shared.f32 	[%r159+4], %f22;
	add.s32 	%r161, %r161, 4;
	add.s32 	%r160, %r160, 4;
	add.s32 	%r159, %r159, 16;
	setp.ne.s32 	%p12, %r161, 0;
	@%p12 bra 	$L__BB1_13;
$L__BB1_14:
	bar.sync 	0;
	add.s32 	%r110, %r10, %r5;
	add.s32 	%r111, %r35, %r6;
	mov.u32 	%r112, %nctaid.y;
	mul.lo.s32 	%r113, %r112, %r3;
	mad.lo.s32 	%r114, %r113, %r110, %r111;
	cvta.to.global.u64 	%rd17, %rd6;
	mul.wide.s32 	%rd18, %r114, 4;
	add.s64 	%rd5, %rd17, %rd18;
	mov.b32 	%r115, 0;
	st.global.u32 	[%rd5], %r115;
	setp.lt.s32 	%p13, %r78, 1;
	@%p13 bra 	$L__BB1_27;
	mul.lo.s32 	%r58, %r78, %r5;
	mul.lo.s32 	%r59, %r78, %r6;
	and.b32  	%r60, %r78, 7;
	setp.lt.u32 	%p14, %r78, 8;
	mov.b32 	%r166, 0;
	mov.f32 	%f76, 0f00000000;
	@%p14 bra 	$L__BB1_18;
	and.b32  	%r166, %r78, 2147483640;
	neg.s32 	%r164, %r166;
	shl.b32 	%r117, %r58, 2;
	mov.u32 	%r118, sh_A_stripe;
	add.s32 	%r119, %r117, %r118;
	add.s32 	%r163, %r119, 16;
	shl.b32 	%r120, %r1, 2;
	shl.b32 	%r121, %r6, 2;
	add.s32 	%r122, %r120, %r121;
	mad.lo.s32 	%r123, %r78, %r122, %r118;
	add.s32 	%r162, %r123, 16;
	mov.f32 	%f76, 0f00000000;
$L__BB1_17:
	.pragma "nounroll";
	ld.shared.f32 	%f26, [%r163+-16];
	ld.shared.f32 	%f27, [%r162+-16];
	fma.rn.f32 	%f28, %f26, %f27, %f76;
	ld.shared.f32 	%f29, [%r163+-12];
	ld.shared.f32 	%f30, [%r162+-12];
	fma.rn.f32 	%f31, %f29, %f30, %f28;
	ld.shared.f32 	%f32, [%r163+-8];
	ld.shared.f32 	%f33, [%r162+-8];
	fma.rn.f32 	%f34, %f32, %f33, %f31;
	ld.shared.f32 	%f35, [%r163+-4];
	ld.shared.f32 	%f36, [%r162+-4];
	fma.rn.f32 	%f37, %f35, %f36, %f34;
	ld.shared.f32 	%f38, [%r163];
	ld.shared.f32 	%f39, [%r162];
	fma.rn.f32 	%f40, %f38, %f39, %f37;
	ld.shared.f32 	%f41, [%r163+4];
	ld.shared.f32 	%f42, [%r162+4];
	fma.rn.f32 	%f43, %f41, %f42, %f40;
	ld.shared.f32 	%f44, [%r163+8];
	ld.shared.f32 	%f45, [%r162+8];
	fma.rn.f32 	%f46, %f44, %f45, %f43;
	ld.shared.f32 	%f47, [%r163+12];
	ld.shared.f32 	%f48, [%r162+12];
	fma.rn.f32 	%f76, %f47, %f48, %f46;
	add.s32 	%r164, %r164, 8;
	add.s32 	%r163, %r163, 32;
	add.s32 	%r162, %r162, 32;
	setp.ne.s32 	%p15, %r164, 0;
	@%p15 bra 	$L__BB1_17;
$L__BB1_18:
	setp.eq.s32 	%p16, %r60, 0;
	@%p16 bra 	$L__BB1_26;
	shl.b32 	%r124, %r2, 2;
	mov.u32 	%r125, sh_A_stripe;
	add.s32 	%r72, %r125, %r124;
	and.b32  	%r73, %r78, 3;
	setp.lt.u32 	%p17, %r60, 4;
	@%p17 bra 	$L__BB1_21;
	add.s32 	%r126, %r166, %r58;
	shl.b32 	%r127, %r126, 2;
	add.s32 	%r129, %r125, %r127;
	ld.shared.f32 	%f50, [%r129];
	add.s32 	%r130, %r166, %r59;
	shl.b32 	%r131, %r130, 2;
	add.s32 	%r132, %r72, %r131;
	ld.shared.f32 	%f51, [%r132];
	fma.rn.f32 	%f52, %f50, %f51, %f76;
	ld.shared.f32 	%f53, [%r129+4];
	ld.shared.f32 	%f54, [%r132+4];
	fma.rn.f32 	%f55, %f53, %f54, %f52;
	ld.shared.f32 	%f56, [%r129+8];
	ld.shared.f32 	%f57, [%r132+8];
	fma.rn.f32 	%f58, %f56, %f57, %f55;
	ld.shared.f32 	%f59, [%r129+12];
	ld.shared.f32 	%f60, [%r132+12];
	fma.rn.f32 	%f76, %f59, %f60, %f58;
	add.s32 	%r166, %r166, 4;
$L__BB1_21:
	setp.eq.s32 	%p18, %r73, 0;
	@%p18 bra 	$L__BB1_26;
	setp.eq.s32 	%p19, %r73, 1;
	@%p19 bra 	$L__BB1_24;
	add.s32 	%r133, %r166, %r58;
	shl.b32 	%r134, %r133, 2;
	add.s32 	%r136, %r125, %r134;
	ld.shared.f32 	%f62, [%r136];
	add.s32 	%r137, %r166, %r59;
	shl.b32 	%r138, %r137, 2;
	add.s32 	%r139, %r72, %r138;
	ld.shared.f32 	%f63, [%r139];
	fma.rn.f32 	%f64, %f62, %f63, %f76;
	ld.shared.f32 	%f65, [%r136+4];
	ld.shared.f32 	%f66, [%r139+4];
	fma.rn.f32 	%f76, %f65, %f66, %f64;
	add.s32 	%r166, %r166, 2;
$L__BB1_24:
	and.b32  	%r140, %r78, 1;
	setp.eq.b32 	%p20, %r140, 1;
	not.pred 	%p21, %p20;
	@%p21 bra 	$L__BB1_26;
	add.s32 	%r141, %r166, %r58;
	shl.b32 	%r142, %r141, 2;
	add.s32 	%r144, %r125, %r142;
	ld.shared.f32 	%f67, [%r144];
	add.s32 	%r145, %r166, %r59;
	shl.b32 	%r146, %r145, 2;
	add.s32 	%r147, %r72, %r146;
	ld.shared.f32 	%f68, [%r147];
	fma.rn.f32 	%f76, %f67, %f68, %f76;
$L__BB1_26:
	st.global.f32 	[%rd5], %f76;
$L__BB1_27:
	ret;

}


// ===== COMPILED SASS (sm_100) =====

	.target	sm_100

	.elftype	@"ET_EXEC"


//--------------------- .note.nv.tkinfo           --------------------------
	.section	.note.nv.tkinfo,"",@"SHT_NOTE"
	.sectionflags	@"SHF_NOTE_NV_TKINFO"
	.tkinfo
        /*0018*/ 	.word	0x00000002
        /*0030*/ 	.string	""
        /*0030*/ 	.string	"ptxas"
        /*0030*/ 	.string	"Cuda compilation tools, release 13.0, V13.0.88"
        /*0030*/ 	.string	"Build cuda_13.0.r13.0/compiler.36424714_0"
        /*0030*/ 	.string	"-arch sm_100 -m 64 "



//--------------------- .note.nv.cuinfo           --------------------------
	.section	.note.nv.cuinfo,"",@"SHT_NOTE"
	.sectionflags	@"SHF_NOTE_NV_CUINFO"
        /*0018*/ 	.short	0x0002
        /*001a*/ 	.short	0x0064
        /*001c*/ 	.short	0x0082
	.zero		2


//--------------------- .nv.info                  --------------------------
	.section	.nv.info,"",@"SHT_CUDA_INFO"
	.align	4


	//----- nvinfo : EIATTR_REGCOUNT
	.align		4
        /*0000*/ 	.byte	0x04, 0x2f
        /*0002*/ 	.short	(.L_1 - .L_0)
	.align		4
.L_0:
        /*0004*/ 	.word	index@(_Z15transposeMatrixPfS_ii)
        /*0008*/ 	.word	0x0000000a


	//----- nvinfo : EIATTR_FRAME_SIZE
	.align		4
.L_1:
        /*000c*/ 	.byte	0x04, 0x11
        /*000e*/ 	.short	(.L_3 - .L_2)
	.align		4
.L_2:
        /*0010*/ 	.word	index@(_Z15transposeMatrixPfS_ii)
        /*0014*/ 	.word	0x00000000


	//----- nvinfo : EIATTR_REGCOUNT
	.align		4
.L_3:
        /*0018*/ 	.byte	0x04, 0x2f
        /*001a*/ 	.short	(.L_5 - .L_4)
	.align		4
.L_4:
        /*001c*/ 	.word	index@(_Z9matrixMulPfS_S_i)
        /*0020*/ 	.word	0x00000020


	//----- nvinfo : EIATTR_FRAME_SIZE
	.align		4
.L_5:
        /*0024*/ 	.byte	0x04, 0x11
        /*0026*/ 	.short	(.L_7 - .L_6)
	.align		4
.L_6:
        /*0028*/ 	.word	index@(_Z9matrixMulPfS_S_i)
        /*002c*/ 	.word	0x00000000


	//----- nvinfo : EIATTR_MIN_STACK_SIZE
	.align		4
.L_7:
        /*0030*/ 	.byte	0x04, 0x12
        /*0032*/ 	.short	(.L_9 - .L_8)
	.align		4
.L_8:
        /*0034*/ 	.word	index@(_Z9matrixMulPfS_S_i)
        /*0038*/ 	.word	0x00000000


	//----- nvinfo : EIATTR_MIN_STACK_SIZE
	.align		4
.L_9:
        /*003c*/ 	.byte	0x04, 0x12
        /*003e*/ 	.short	(.L_11 - .L_10)
	.align		4
.L_10:
        /*0040*/ 	.word	index@(_Z15transposeMatrixPfS_ii)
        /*0044*/ 	.word	0x00000000
.L_11:


//--------------------- .nv.compat                --------------------------
	.section	.nv.compat,"",@"SHT_CUDA_COMPAT_INFO"
	.align	4
        /*0000*/ 	.byte	0x02, 0x09, 0x00, 0x00, 0x02, 0x02, 0x01, 0x00, 0x02, 0x05, 0x05, 0x00, 0x03, 0x07, 0x01, 0x01
        /*0010*/ 	.byte	0x02, 0x03, 0x00, 0x00, 0x02, 0x06, 0x01, 0x00, 0x04, 0x0b, 0x08, 0x00, 0x09, 0x00, 0x00, 0x00
        /*0020*/ 	.byte	0x00, 0x00, 0x00, 0x00


//--------------------- .nv.info._Z9matrixMulPfS_S_i --------------------------
	.section	.nv.info._Z9matrixMulPfS_S_i,"",@"SHT_CUDA_INFO"
	.sectionflags	@""
	.align	4


	//----- nvinfo : EIATTR_CUDA_API_VERSION
	.align		4
        /*0000*/ 	.byte	0x04, 0x37
        /*0002*/ 	.short	(.L_13 - .L_12)
.L_12:
        /*0004*/ 	.word	0x00000082


	//----- nvinfo : EIATTR_KPARAM_INFO
	.align		4
.L_13:
        /*0008*/ 	.byte	0x04, 0x17
        /*000a*/ 	.short	(.L_15 - .L_14)
.L_14:
        /*000c*/ 	.word	0x00000000
        /*0010*/ 	.short	0x0003
        /*0012*/ 	.short	0x0018
        /*0014*/ 	.byte	0x00, 0xf0, 0x11, 0x00


	//----- nvinfo : EIATTR_KPARAM_INFO
	.align		4
.L_15:
        /*0018*/ 	.byte	0x04, 0x17
        /*001a*/ 	.short	(.L_17 - .L_16)
.L_16:
        /*001c*/ 	.word	0x00000000
        /*0020*/ 	.short	0x0002
        /*0022*/ 	.short	0x0010
        /*0024*/ 	.byte	0x00, 0xf5, 0x21, 0x00


	//----- nvinfo : EIATTR_KPARAM_INFO
	.align		4
.L_17:
        /*0028*/ 	.byte	0x04, 0x17
        /*002a*/ 	.short	(.L_19 - .L_18)
.L_18:
        /*002c*/ 	.word	0x00000000
        /*0030*/ 	.short	0x0001
        /*0032*/ 	.short	0x0008
        /*0034*/ 	.byte	0x00, 0xf5, 0x21, 0x00


	//----- nvinfo : EIATTR_KPARAM_INFO
	.align		4
.L_19:
        /*0038*/ 	.byte	0x04, 0x17
        /*003a*/ 	.short	(.L_21 - .L_20)
.L_20:
        /*003c*/ 	.word	0x00000000
        /*0040*/ 	.short	0x0000
        /*0042*/ 	.short	0x0000
        /*0044*/ 	.byte	0x00, 0xf5, 0x21, 0x00


	//----- nvinfo : EIATTR_SPARSE_MMA_MASK
	.align		4
.L_21:
        /*0048*/ 	.byte	0x03, 0x50
        /*004a*/ 	.short	0x0000


	//----- nvinfo : EIATTR_MAXREG_COUNT
	.align		4
        /*004c*/ 	.byte	0x03, 0x1b
        /*004e*/ 	.short	0x00ff


	//----- nvinfo : EIATTR_NUM_BARRIERS
	.align		4
        /*0050*/ 	.byte	0x02, 0x4c
        /*0052*/ 	.byte	0x01
	.zero		1


	//----- nvinfo : EIATTR_MERCURY_ISA_VERSION
	.align		4
        /*0054*/ 	.byte	0x03, 0x5f
        /*0056*/ 	.short	0x0101


	//----- nvinfo : EIATTR_VRC_CTA_INIT_COUNT
	.align		4
        /*0058*/ 	.byte	0x02, 0x4a
	.zero		1
	.zero		1


	//----- nvinfo : EIATTR_EXIT_INSTR_OFFSETS
	.align		4
        /*005c*/ 	.byte	0x04, 0x1c
        /*005e*/ 	.short	(.L_23 - .L_22)


	//   ....[0]....
.L_22:
        /*0060*/ 	.word	0x000017b0


	//   ....[1]....
        /*0064*/ 	.word	0x00001df0


	//----- nvinfo : EIATTR_CRS_STACK_SIZE
	.align		4
.L_23:
        /*0068*/ 	.byte	0x04, 0x1e
        /*006a*/ 	.short	(.L_25 - .L_24)
.L_24:
        /*006c*/ 	.word	0x00000000


	//----- nvinfo : EIATTR_CBANK_PARAM_SIZE
	.align		4
.L_25:
        /*0070*/ 	.byte	0x03, 0x19
        /*0072*/ 	.short	0x001c


	//----- nvinfo : EIATTR_PARAM_CBANK
	.align		4
        /*0074*/ 	.byte	0x04, 0x0a
        /*0076*/ 	.short	(.L_27 - .L_26)
	.align		4
.L_26:
        /*0078*/ 	.word	index@(.nv.constant0._Z9matrixMulPfS_S_i)
        /*007c*/ 	.short	0x0380
        /*007e*/ 	.short	0x001c


	//----- nvinfo : EIATTR_SW_WAR
	.align		4
.L_27:
        /*0080*/ 	.byte	0x04, 0x36
        /*0082*/ 	.short	(.L_29 - .L_28)
.L_28:
        /*0084*/ 	.word	0x00000008
.L_29:


//--------------------- .nv.info._Z15transposeMatrixPfS_ii --------------------------
	.section	.nv.info._Z15transposeMatrixPfS_ii,"",@"SHT_CUDA_INFO"
	.sectionflags	@""
	.align	4


	//----- nvinfo : EIATTR_CUDA_API_VERSION
	.align		4
        /*0000*/ 	.byte	0x04, 0x37
        /*0002*/ 	.short	(.L_31 - .L_30)
.L_30:
        /*0004*/ 	.word	0x00000082


	//----- nvinfo : EIATTR_KPARAM_INFO
	.align		4
.L_31:
        /*0008*/ 	.byte	0x04, 0x17
        /*000a*/ 	.short	(.L_33 - .L_32)
.L_32:
        /*000c*/ 	.word	0x00000000
        /*0010*/ 	.short	0x0003
        /*0012*/ 	.short	0x0014
        /*0014*/ 	.byte	0x00, 0xf0, 0x11, 0x00


	//----- nvinfo : EIATTR_KPARAM_INFO
	.align		4
.L_33:
        /*0018*/ 	.byte	0x04, 0x17
        /*001a*/ 	.short	(.L_35 - .L_34)
.L_34:
        /*001c*/ 	.word	0x00000000
        /*0020*/ 	.short	0x0002
        /*0022*/ 	.short	0x0010
        /*0024*/ 	.byte	0x00, 0xf0, 0x11, 0x00


	//----- nvinfo : EIATTR_KPARAM_INFO
	.align		4
.L_35:
        /*0028*/ 	.byte	0x04, 0x17
        /*002a*/ 	.short	(.L_37 - .L_36)
.L_36:
        /*002c*/ 	.word	0x00000000
        /*0030*/ 	.short	0x0001
        /*0032*/ 	.short	0x0008
        /*0034*/ 	.byte	0x00, 0xf5, 0x21, 0x00


	//----- nvinfo : EIATTR_KPARAM_INFO
	.align		4
.L_37:
        /*0038*/ 	.byte	0x04, 0x17
        /*003a*/ 	.short	(.L_39 - .L_38)
.L_38:
        /*003c*/ 	.word	0x00000000
        /*0040*/ 	.short	0x0000
        /*0042*/ 	.short	0x0000
        /*0044*/ 	.byte	0x00, 0xf5, 0x21, 0x00


	//----- nvinfo : EIATTR_SPARSE_MMA_MASK
	.align		4
.L_39:
        /*0048*/ 	.byte	0x03, 0x50
        /*004a*/ 	.short	0x0000


	//----- nvinfo : EIATTR_MAXREG_COUNT
	.align		4
        /*004c*/ 	.byte	0x03, 0x1b
        /*004e*/ 	.short	0x00ff


	//----- nvinfo : EIATTR_MERCURY_ISA_VERSION
	.align		4
        /*0050*/ 	.byte	0x03, 0x5f
        /*0052*/ 	.short	0x0101


	//----- nvinfo : EIATTR_VRC_CTA_INIT_COUNT
	.align		4
        /*0054*/ 	.byte	0x02, 0x4a
	.zero		1
	.zero		1


	//----- nvinfo : EIATTR_EXIT_INSTR_OFFSETS
	.align		4
        /*0058*/ 	.byte	0x04, 0x1c
        /*005a*/ 	.short	(.L_41 - .L_40)


	//   ....[0]....
.L_40:
        /*005c*/ 	.word	0x00000130


	//----- nvinfo : EIATTR_CBANK_PARAM_SIZE
	.align		4
.L_41:
        /*0060*/ 	.byte	0x03, 0x19
        /*0062*/ 	.short	0x0018


	//----- nvinfo : EIATTR_PARAM_CBANK
	.align		4
        /*0064*/ 	.byte	0x04, 0x0a
        /*0066*/ 	.short	(.L_43 - .L_42)
	.align		4
.L_42:
        /*0068*/ 	.word	index@(.nv.constant0._Z15transposeMatrixPfS_ii)
        /*006c*/ 	.short	0x0380
        /*006e*/ 	.short	0x0018


	//----- nvinfo : EIATTR_SW_WAR
	.align		4
.L_43:
        /*0070*/ 	.byte	0x04, 0x36
        /*0072*/ 	.short	(.L_45 - .L_44)
.L_44:
        /*0074*/ 	.word	0x00000008
.L_45:


//--------------------- .nv.callgraph             --------------------------
	.section	.nv.callgraph,"",@"SHT_CUDA_CALLGRAPH"
	.align	4
	.sectionentsize	8
	.align		4
        /*0000*/ 	.word	0x00000000
	.align		4
        /*0004*/ 	.word	0xffffffff
	.align		4
        /*0008*/ 	.word	0x00000000
	.align		4
        /*000c*/ 	.word	0xfffffffe
	.align		4
        /*0010*/ 	.word	0x00000000
	.align		4
        /*0014*/ 	.word	0xfffffffd
	.align		4
        /*0018*/ 	.word	0x00000000
	.align		4
        /*001c*/ 	.word	0xfffffffc


//--------------------- .text._Z9matrixMulPfS_S_i --------------------------
	.section	.text._Z9matrixMulPfS_S_i,"ax",@progbits
	.align	128
        .global         _Z9matrixMulPfS_S_i
        .type           _Z9matrixMulPfS_S_i,@function
        .size           _Z9matrixMulPfS_S_i,(.L_x_31 - _Z9matrixMulPfS_S_i)
        .other          _Z9matrixMulPfS_S_i,@"STO_CUDA_ENTRY STV_DEFAULT"
_Z9matrixMulPfS_S_i:
.text._Z9matrixMulPfS_S_i:
[----:B------:R-:W-:Y:S01]  /*0000*/  LDC R1, c[0x0][0x37c] ;  /* 0x0000df00ff017b82 */ /* 0x000fe20000000800 */
[----:B------:R-:W0:Y:S07]  /*0010*/  LDCU UR10, c[0x0][0x360] ;  /* 0x00006c00ff0a77ac */ /* 0x000e2e0008000800 */
[----:B------:R-:W0:Y:S01]  /*0020*/  LDC R0, c[0x0][0x364] ;  /* 0x0000d900ff007b82 */ /* 0x000e220000000800 */
[----:B------:R-:W-:Y:S01]  /*0030*/  BSSY.RECONVERGENT B0, `(.L_x_0) ;  /* 0x00000be000007945 */ /* 0x000fe20003800200 */
[----:B------:R-:W1:Y:S06]  /*0040*/  LDCU.64 UR12, c[0x0][0x358] ;  /* 0x00006b00ff0c77ac */ /* 0x000e6c0008000a00 */
[----:B------:R-:W2:Y:S08]  /*0050*/  LDC R5, c[0x0][0x398] ;  /* 0x0000e600ff057b82 */ /* 0x000eb00000000800 */
[----:B------:R-:W3:Y:S01]  /*0060*/  S2UR UR4, SR_CTAID.X ;  /* 0x00000000000479c3 */ /* 0x000ee20000002500 */
[----:B0-----:R-:W-:-:S05]  /*0070*/  IMAD R2, R0, UR10, RZ ;  /* 0x0000000a00027c24 */ /* 0x001fca000f8e02ff */
[-C--:B------:R-:W-:Y:S02]  /*0080*/  IABS R3, R2.reuse ;  /* 0x0000000200037213 */ /* 0x080fe40000000000 */
[----:B------:R-:W-:Y:S01]  /*0090*/  IABS R10, R2 ;  /* 0x00000002000a7213 */ /* 0x000fe20000000000 */
[----:B--2---:R-:W-:Y:S01]  /*00a0*/  IMAD R4, R5, UR10, RZ ;  /* 0x0000000a05047c24 */ /* 0x004fe2000f8e02ff */
[----:B------:R-:W0:Y:S01]  /*00b0*/  I2F.RP R8, R3 ;  /* 0x0000000300087306 */ /* 0x000e220000209400 */
[----:B------:R-:W-:-:S03]  /*00c0*/  ISETP.NE.AND P1, PT, R2, RZ, PT ;  /* 0x000000ff0200720c */ /* 0x000fc60003f25270 */
[----:B------:R-:W-:Y:S02]  /*00d0*/  IABS R11, R4 ;  /* 0x00000004000b7213 */ /* 0x000fe40000000000 */
[----:B------:R-:W-:Y:S01]  /*00e0*/  ISETP.GE.AND P2, PT, R4, RZ, PT ;  /* 0x000000ff0400720c */ /* 0x000fe20003f46270 */
[----:B---3--:R-:W-:Y:S01]  /*00f0*/  UIMAD UR4, UR10, UR4, URZ ;  /* 0x000000040a0472a4 */ /* 0x008fe2000f8e02ff */
[----:B0-----:R-:W0:Y:S02]  /*0100*/  MUFU.RCP R8, R8 ;  /* 0x0000000800087308 */ /* 0x001e240000001000 */
[----:B0-----:R-:W-:-:S06]  /*0110*/  VIADD R7, R8, 0xffffffe ;  /* 0x0ffffffe08077836 */ /* 0x001fcc0000000000 */
[----:B------:R-:W0:Y:S02]  /*0120*/  F2I.FTZ.U32.TRUNC.NTZ R7, R7 ;  /* 0x0000000700077305 */ /* 0x000e24000021f000 */
[----:B0-----:R-:W-:-:S04]  /*0130*/  IMAD.MOV R6, RZ, RZ, -R7 ;  /* 0x000000ffff067224 */ /* 0x001fc800078e0a07 */
[----:B------:R-:W-:Y:S02]  /*0140*/  IMAD R9, R6, R3, RZ ;  /* 0x0000000306097224 */ /* 0x000fe400078e02ff */
[----:B------:R-:W-:-:S05]  /*0150*/  HFMA2 R6, -RZ, RZ, 0, 0 ;  /* 0x00000000ff067431 */ /* 0x000fca00000001ff */
[----:B------:R-:W-:-:S04]  /*0160*/  IMAD.HI.U32 R6, R7, R9, R6 ;  /* 0x0000000907067227 */ /* 0x000fc800078e0006 */
[----:B------:R-:W-:Y:S02]  /*0170*/  IMAD.MOV R7, RZ, RZ, -R10 ;  /* 0x000000ffff077224 */ /* 0x000fe400078e0a0a */
[----:B------:R-:W-:Y:S01]  /*0180*/  IMAD.HI.U32 R8, R6, R11, RZ ;  /* 0x0000000b06087227 */ /* 0x000fe200078e00ff */
[----:B------:R-:W0:Y:S03]  /*0190*/  S2R R10, SR_TID.Y ;  /* 0x00000000000a7919 */ /* 0x000e260000002200 */
[----:B------:R-:W-:-:S05]  /*01a0*/  IMAD R8, R8, R7, R11 ;  /* 0x0000000708087224 */ /* 0x000fca00078e020b */
[----:B------:R-:W-:-:S13]  /*01b0*/  ISETP.GT.U32.AND P0, PT, R3, R8, PT ;  /* 0x000000080300720c */ /* 0x000fda0003f04070 */
[----:B------:R-:W-:-:S05]  /*01c0*/  @!P0 IMAD.IADD R8, R8, 0x1, -R3 ;  /* 0x0000000108088824 */ /* 0x000fca00078e0a03 */
[----:B------:R-:W-:-:S13]  /*01d0*/  ISETP.GT.U32.AND P0, PT, R3, R8, PT ;  /* 0x000000080300720c */ /* 0x000fda0003f04070 */
[----:B------:R-:W-:-:S05]  /*01e0*/  @!P0 IADD3 R8, PT, PT, R8, -R3, RZ ;  /* 0x8000000308088210 */ /* 0x000fca0007ffe0ff */
[----:B------:R-:W-:Y:S01]  /*01f0*/  IMAD.MOV.U32 R9, RZ, RZ, R8 ;  /* 0x000000ffff097224 */ /* 0x000fe200078e0008 */
[----:B------:R-:W-:-:S03]  /*0200*/  LOP3.LUT R8, RZ, R2, RZ, 0x33, !PT ;  /* 0x00000002ff087212 */ /* 0x000fc600078e33ff */
[----:B------:R-:W-:-:S05]  /*0210*/  @!P2 IMAD.MOV R9, RZ, RZ, -R9 ;  /* 0x000000ffff09a224 */ /* 0x000fca00078e0a09 */
[----:B------:R-:W-:-:S04]  /*0220*/  SEL R9, R8, R9, !P1 ;  /* 0x0000000908097207 */ /* 0x000fc80004800000 */
[----:B------:R-:W-:-:S04]  /*0230*/  ISETP.NE.AND P0, PT, R9, RZ, PT ;  /* 0x000000ff0900720c */ /* 0x000fc80003f05270 */
[----:B------:R-:W-:-:S04]  /*0240*/  SEL R9, R2, RZ, P0 ;  /* 0x000000ff02097207 */ /* 0x000fc80000000000 */
[----:B------:R-:W-:-:S04]  /*0250*/  IADD3 R11, PT, PT, R4, R9, RZ ;  /* 0x00000009040b7210 */ /* 0x000fc80007ffe0ff */
[----:B------:R-:W-:Y:S02]  /*0260*/  IABS R9, R11 ;  /* 0x0000000b00097213 */ /* 0x000fe40000000000 */
[----:B------:R-:W-:-:S03]  /*0270*/  LOP3.LUT R11, R11, R2, RZ, 0x3c, !PT ;  /* 0x000000020b0b7212 */ /* 0x000fc600078e3cff */
[----:B------:R-:W-:Y:S01]  /*0280*/  IMAD.HI.U32 R12, R6, R9, RZ ;  /* 0x00000009060c7227 */ /* 0x000fe200078e00ff */
[----:B------:R-:W-:-:S03]  /*0290*/  ISETP.GE.AND P3, PT, R11, RZ, PT ;  /* 0x000000ff0b00720c */ /* 0x000fc60003f66270 */
[----:B------:R-:W-:Y:S02]  /*02a0*/  IMAD R14, R12, R7, R9 ;  /* 0x000000070c0e7224 */ /* 0x000fe400078e0209 */
[----:B------:R-:W0:Y:S03]  /*02b0*/  S2R R9, SR_TID.X ;  /* 0x0000000000097919 */ /* 0x000e260000002100 */
[----:B------:R-:W-:-:S13]  /*02c0*/  ISETP.GT.U32.AND P2, PT, R3, R14, PT ;  /* 0x0000000e0300720c */ /* 0x000fda0003f44070 */
[----:B------:R-:W-:Y:S02]  /*02d0*/  @!P2 IMAD.IADD R14, R14, 0x1, -R3 ;  /* 0x000000010e0ea824 */ /* 0x000fe400078e0a03 */
[----:B------:R-:W-:-:S03]  /*02e0*/  @!P2 VIADD R12, R12, 0x1 ;  /* 0x000000010c0ca836 */ /* 0x000fc60000000000 */
[----:B------:R-:W-:Y:S01]  /*02f0*/  ISETP.GE.U32.AND P0, PT, R14, R3, PT ;  /* 0x000000030e00720c */ /* 0x000fe20003f06070 */
[----:B0-----:R-:W-:-:S12]  /*0300*/  IMAD R11, R0, R9, R10 ;  /* 0x00000009000b7224 */ /* 0x001fd800078e020a */
[----:B------:R-:W-:-:S05]  /*0310*/  @P0 IADD3 R12, PT, PT, R12, 0x1, RZ ;  /* 0x000000010c0c0810 */ /* 0x000fca0007ffe0ff */
[----:B------:R-:W-:-:S05]  /*0320*/  @!P3 IMAD.MOV R12, RZ, RZ, -R12 ;  /* 0x000000ffff0cb224 */ /* 0x000fca00078e0a0c */
[----:B------:R-:W-:-:S05]  /*0330*/  SEL R12, R8, R12, !P1 ;  /* 0x0000000c080c7207 */ /* 0x000fca0004800000 */
[----:B------:R-:W-:-:S05]  /*0340*/  IMAD R15, R11, R12, RZ ;  /* 0x0000000c0b0f7224 */ /* 0x000fca00078e02ff */
[----:B------:R-:W-:-:S04]  /*0350*/  VIADDMNMX R20, R15, R12, R4, PT ;  /* 0x0000000c0f147246 */ /* 0x000fc80003800104 */
[----:B------:R-:W-:-:S13]  /*0360*/  ISETP.GE.AND P0, PT, R15, R20, PT ;  /* 0x000000140f00720c */ /* 0x000fda0003f06270 */
[----:B-1----:R-:W-:Y:S05]  /*0370*/  @P0 BRA `(.L_x_1) ;  /* 0x0000000800240947 */ /* 0x002fea0003800000 */
[--C-:B------:R-:W-:Y:S01]  /*0380*/  IMAD.IADD R12, R20, 0x1, -R15.reuse ;  /* 0x00000001140c7824 */ /* 0x100fe200078e0a0f */
[----:B------:R-:W-:Y:S01]  /*0390*/  IADD3 R13, PT, PT, R15, -R20, RZ ;  /* 0x800000140f0d7210 */ /* 0x000fe20007ffe0ff */
[----:B------:R-:W-:Y:S01]  /*03a0*/  BSSY.RECONVERGENT B1, `(.L_x_2) ;  /* 0x0000015000017945 */ /* 0x000fe20003800200 */
[----:B------:R-:W-:Y:S02]  /*03b0*/  IMAD.MOV.U32 R16, RZ, RZ, R15 ;  /* 0x000000ffff107224 */ /* 0x000fe400078e000f */
[----:B------:R-:W-:Y:S02]  /*03c0*/  LOP3.LUT P0, R18, R12, 0x3, RZ, 0xc0, !PT ;  /* 0x000000030c127812 */ /* 0x000fe4000780c0ff */
[----:B------:R-:W-:-:S11]  /*03d0*/  ISETP.GT.U32.AND P2, PT, R13, -0x4, PT ;  /* 0xfffffffc0d00780c */ /* 0x000fd60003f44070 */
[----:B------:R-:W-:Y:S05]  /*03e0*/  @!P0 BRA `(.L_x_3) ;  /* 0x0000000000408947 */ /* 0x000fea0003800000 */
[----:B------:R-:W0:Y:S01]  /*03f0*/  S2UR UR6, SR_CgaCtaId ;  /* 0x00000000000679c3 */ /* 0x000e220000008800 */
[----:B------:R-:W-:Y:S01]  /*0400*/  UMOV UR5, 0x400 ;  /* 0x0000040000057882 */ /* 0x000fe20000000000 */
[----:B------:R-:W-:Y:S01]  /*0410*/  IMAD.IADD R16, R15, 0x1, R18 ;  /* 0x000000010f107824 */ /* 0x000fe200078e0212 */
[----:B------:R-:W-:Y:S01]  /*0420*/  IADD3 R18, PT, PT, -R18, RZ, RZ ;  /* 0x000000ff12127210 */ /* 0x000fe20007ffe1ff */
[----:B------:R-:W-:-:S04]  /*0430*/  IMAD R19, R5, UR4, R15 ;  /* 0x0000000405137c24 */ /* 0x000fc8000f8e020f */
[----:B------:R-:W1:Y:S01]  /*0440*/  LDC.64 R12, c[0x0][0x380] ;  /* 0x0000e000ff0c7b82 */ /* 0x000e620000000a00 */
[----:B0-----:R-:W-:-:S06]  /*0450*/  ULEA UR5, UR6, UR5, 0x18 ;  /* 0x0000000506057291 */ /* 0x001fcc000f8ec0ff */
[----:B------:R-:W-:-:S07]  /*0460*/  LEA R17, R15, UR5, 0x2 ;  /* 0x000000050f117c11 */ /* 0x000fce000f8e10ff */
.L_x_4:
[----:B-1----:R-:W-:-:S06]  /*0470*/  IMAD.WIDE R14, R19, 0x4, R12 ;  /* 0x00000004130e7825 */ /* 0x002fcc00078e020c */
[----:B------:R-:W2:Y:S01]  /*0480*/  LDG.E R14, desc[UR12][R14.64] ;  /* 0x0000000c0e0e7981 */ /* 0x000ea2000c1e1900 */
[----:B------:R-:W-:Y:S02]  /*0490*/  VIADD R18, R18, 0x1 ;  /* 0x0000000112127836 */ /* 0x000fe40000000000 */
[----:B------:R-:W-:-:S03]  /*04a0*/  VIADD R19, R19, 0x1 ;  /* 0x0000000113137836 */ /* 0x000fc60000000000 */
[----:B------:R-:W-:Y:S01]  /*04b0*/  ISETP.NE.AND P0, PT, R18, RZ, PT ;  /* 0x000000ff1200720c */ /* 0x000fe20003f05270 */
[----:B--2---:R0:W-:Y:S02]  /*04c0*/  STS [R17], R14 ;  /* 0x0000000e11007388 */ /* 0x0041e40000000800 */
[----:B0-----:R-:W-:-:S10]  /*04d0*/  IADD3 R17, PT, PT, R17, 0x4, RZ ;  /* 0x0000000411117810 */ /* 0x001fd40007ffe0ff */
[----:B------:R-:W-:Y:S05]  /*04e0*/  @P0 BRA `(.L_x_4) ;  /* 0xfffffffc00e00947 */ /* 0x000fea000383ffff */
.L_x_3:
[----:B------:R-:W-:Y:S05]  /*04f0*/  BSYNC.RECONVERGENT B1 ;  /* 0x0000000000017941 */ /* 0x000fea0003800200 */
.L_x_2:
[----:B------:R-:W-:Y:S05]  /*0500*/  @P2 BRA `(.L_x_1) ;  /* 0x0000000400c02947 */ /* 0x000fea0003800000 */
[----:B------:R-:W0:Y:S01]  /*0510*/  S2UR UR9, SR_CgaCtaId ;  /* 0x00000000000979c3 */ /* 0x000e220000008800 */
[----:B------:R-:W1:Y:S01]  /*0520*/  LDCU.64 UR6, c[0x0][0x380] ;  /* 0x00007000ff0677ac */ /* 0x000e620008000a00 */
[----:B------:R-:W-:Y:S01]  /*0530*/  IMAD.IADD R20, R16, 0x1, -R20 ;  /* 0x0000000110147824 */ /* 0x000fe200078e0a14 */
[----:B------:R-:W-:Y:S01]  /*0540*/  BSSY.RELIABLE B1, `(.L_x_5) ;  /* 0x000005e000017945 */ /* 0x000fe20003800100 */
[----:B------:R-:W-:Y:S01]  /*0550*/  IMAD R19, R5, UR4, R16 ;  /* 0x0000000405137c24 */ /* 0x000fe2000f8e0210 */
[----:B------:R-:W-:Y:S02]  /*0560*/  UMOV UR8, 0x400 ;  /* 0x0000040000087882 */ /* 0x000fe40000000000 */
[----:B------:R-:W-:Y:S01]  /*0570*/  ISETP.GE.AND P0, PT, R20, RZ, PT ;  /* 0x000000ff1400720c */ /* 0x000fe20003f06270 */
[----:B-1----:R-:W-:-:S04]  /*0580*/  UIADD3 UR5, UP0, UPT, UR6, 0x8, URZ ;  /* 0x0000000806057890 */ /* 0x002fc8000ff1e0ff */
[----:B------:R-:W-:Y:S02]  /*0590*/  UIADD3.X UR6, UPT, UPT, URZ, UR7, URZ, UP0, !UPT ;  /* 0x00000007ff067290 */ /* 0x000fe400087fe4ff */
[----:B0-----:R-:W-:Y:S01]  /*05a0*/  ULEA UR8, UR9, UR8, 0x18 ;  /* 0x0000000809087291 */ /* 0x001fe2000f8ec0ff */
[----:B------:R-:W-:-:S03]  /*05b0*/  IMAD.U32 R12, RZ, RZ, UR5 ;  /* 0x00000005ff0c7e24 */ /* 0x000fc6000f8e00ff */
[----:B------:R-:W-:Y:S02]  /*05c0*/  MOV R13, UR6 ;  /* 0x00000006000d7c02 */ /* 0x000fe40008000f00 */
[----:B------:R-:W-:-:S05]  /*05d0*/  LEA R18, R16, UR8, 0x2 ;  /* 0x0000000810127c11 */ /* 0x000fca000f8e10ff */
[----:B------:R-:W-:Y:S01]  /*05e0*/  VIADD R18, R18, 0x8 ;  /* 0x0000000812127836 */ /* 0x000fe20000000000 */
[----:B------:R-:W-:Y:S06]  /*05f0*/  @P0 BRA `(.L_x_6) ;  /* 0x0000000400480947 */ /* 0x000fec0003800000 */
[----:B------:R-:W-:Y:S01]  /*0600*/  IMAD.MOV R14, RZ, RZ, -R20 ;  /* 0x000000ffff0e7224 */ /* 0x000fe200078e0a14 */
[----:B------:R-:W-:Y:S01]  /*0610*/  BSSY.RECONVERGENT B2, `(.L_x_7) ;  /* 0x0000031000027945 */ /* 0x000fe20003800200 */
[----:B------:R-:W-:-:S03]  /*0620*/  PLOP3.LUT P0, PT, PT, PT, PT, 0x80, 0x8 ;  /* 0x000000000008781c */ /* 0x000fc60003f0f070 */
[----:B------:R-:W-:-:S13]  /*0630*/  ISETP.GT.AND P2, PT, R14, 0xc, PT ;  /* 0x0000000c0e00780c */ /* 0x000fda0003f44270 */
[----:B------:R-:W-:Y:S05]  /*0640*/  @!P2 BRA `(.L_x_8) ;  /* 0x0000000000b4a947 */ /* 0x000fea0003800000 */
[----:B------:R-:W-:-:S13]  /*0650*/  PLOP3.LUT P0, PT, PT, PT, PT, 0x8, 0x80 ;  /* 0x000000000080781c */ /* 0x000fda0003f0e170 */
.L_x_9:
[C---:B------:R-:W-:Y:S01]  /*0660*/  IMAD.WIDE R22, R19.reuse, 0x4, R12 ;  /* 0x0000000413167825 */ /* 0x040fe200078e020c */
[----:B------:R-:W-:-:S04]  /*0670*/  IADD3 R15, PT, PT, R19, 0x4, RZ ;  /* 0x00000004130f7810 */ /* 0x000fc80007ffe0ff */
[----:B------:R-:W2:Y:S01]  /*0680*/  LDG.E R17, desc[UR12][R22.64+-0x8] ;  /* 0xfffff80c16117981 */ /* 0x000ea2000c1e1900 */
[----:B------:R-:W-:-:S03]  /*0690*/  IMAD.WIDE R14, R15, 0x4, R12 ;  /* 0x000000040f0e7825 */ /* 0x000fc600078e020c */
[----:B------:R-:W3:Y:S04]  /*06a0*/  LDG.E R21, desc[UR12][R22.64+-0x4] ;  /* 0xfffffc0c16157981 */ /* 0x000ee8000c1e1900 */
[----:B------:R-:W4:Y:S04]  /*06b0*/  LDG.E R25, desc[UR12][R22.64] ;  /* 0x0000000c16197981 */ /* 0x000f28000c1e1900 */
[----:B------:R-:W5:Y:S04]  /*06c0*/  LDG.E R26, desc[UR12][R22.64+0x4] ;  /* 0x0000040c161a7981 */ /* 0x000f68000c1e1900 */
[----:B------:R-:W5:Y:S04]  /*06d0*/  LDG.E R27, desc[UR12][R14.64+-0x4] ;  /* 0xfffffc0c0e1b7981 */ /* 0x000f68000c1e1900 */
[----:B------:R-:W5:Y:S01]  /*06e0*/  LDG.E R29, desc[UR12][R14.64] ;  /* 0x0000000c0e1d7981 */ /* 0x000f62000c1e1900 */
[----:B------:R-:W-:-:S03]  /*06f0*/  VIADD R16, R19, 0x8 ;  /* 0x0000000813107836 */ /* 0x000fc60000000000 */
[----:B------:R-:W5:Y:S04]  /*0700*/  LDG.E R28, desc[UR12][R14.64+-0x8] ;  /* 0xfffff80c0e1c7981 */ /* 0x000f68000c1e1900 */
[----:B------:R0:W5:Y:S02]  /*0710*/  LDG.E R24, desc[UR12][R14.64+0x4] ;  /* 0x0000040c0e187981 */ /* 0x000164000c1e1900 */
[----:B0-----:R-:W-:-:S04]  /*0720*/  VIADD R15, R19, 0xc ;  /* 0x0000000c130f7836 */ /* 0x001fc80000000000 */
[--C-:B------:R-:W-:Y:S01]  /*0730*/  IMAD.WIDE R14, R15, 0x4, R12.reuse ;  /* 0x000000040f0e7825 */ /* 0x100fe200078e020c */
[----:B--2---:R0:W-:Y:S04]  /*0740*/  STS [R18+-0x8], R17 ;  /* 0xfffff81112007388 */ /* 0x0041e80000000800 */
[----:B---3--:R1:W-:Y:S01]  /*0750*/  STS [R18+-0x4], R21 ;  /* 0xfffffc1512007388 */ /* 0x0083e20000000800 */
[----:B0-----:R-:W-:-:S03]  /*0760*/  IMAD.WIDE R16, R16, 0x4, R12 ;  /* 0x0000000410107825 */ /* 0x001fc600078e020c */
[----:B----4-:R0:W-:Y:S04]  /*0770*/  STS [R18], R25 ;  /* 0x0000001912007388 */ /* 0x0101e80000000800 */
[----:B------:R-:W2:Y:S04]  /*0780*/  LDG.E R23, desc[UR12][R16.64+-0x8] ;  /* 0xfffff80c10177981 */ /* 0x000ea8000c1e1900 */
[----:B------:R-:W3:Y:S04]  /*0790*/  LDG.E R22, desc[UR12][R16.64+-0x4] ;  /* 0xfffffc0c10167981 */ /* 0x000ee8000c1e1900 */
[----:B-1----:R-:W4:Y:S04]  /*07a0*/  LDG.E R21, desc[UR12][R16.64] ;  /* 0x0000000c10157981 */ /* 0x002f28000c1e1900 */
[----:B0-----:R-:W4:Y:S04]  /*07b0*/  LDG.E R25, desc[UR12][R16.64+0x4] ;  /* 0x0000040c10197981 */ /* 0x001f28000c1e1900 */
[----:B-----5:R0:W-:Y:S04]  /*07c0*/  STS [R18+0x4], R26 ;  /* 0x0000041a12007388 */ /* 0x0201e80000000800 */
[----:B------:R1:W-:Y:S04]  /*07d0*/  STS [R18+0xc], R27 ;  /* 0x00000c1b12007388 */ /* 0x0003e80000000800 */
[----:B------:R5:W-:Y:S04]  /*07e0*/  STS [R18+0x10], R29 ;  /* 0x0000101d12007388 */ /* 0x000be80000000800 */
[----:B0-----:R-:W4:Y:S04]  /*07f0*/  LDG.E R26, desc[UR12][R14.64] ;  /* 0x0000000c0e1a7981 */ /* 0x001f28000c1e1900 */
[----:B-1----:R-:W4:Y:S04]  /*0800*/  LDG.E R27, desc[UR12][R14.64+-0x8] ;  /* 0xfffff80c0e1b7981 */ /* 0x002f28000c1e1900 */
[----:B-----5:R-:W5:Y:S04]  /*0810*/  LDG.E R29, desc[UR12][R14.64+-0x4] ;  /* 0xfffffc0c0e1d7981 */ /* 0x020f68000c1e1900 */
[----:B------:R-:W5:Y:S01]  /*0820*/  LDG.E R17, desc[UR12][R14.64+0x4] ;  /* 0x0000040c0e117981 */ /* 0x000f62000c1e1900 */
[----:B------:R-:W-:-:S04]  /*0830*/  IADD3 R20, PT, PT, R20, 0x10, RZ ;  /* 0x0000001014147810 */ /* 0x000fc80007ffe0ff */
[----:B------:R-:W-:Y:S01]  /*0840*/  ISETP.GE.AND P2, PT, R20, -0xc, PT ;  /* 0xfffffff41400780c */ /* 0x000fe20003f46270 */
[----:B------:R-:W-:Y:S01]  /*0850*/  STS [R18+0x8], R28 ;  /* 0x0000081c12007388 */ /* 0x000fe20000000800 */
[----:B------:R-:W-:-:S03]  /*0860*/  VIADD R19, R19, 0x10 ;  /* 0x0000001013137836 */ /* 0x000fc60000000000 */
[----:B------:R-:W-:Y:S04]  /*0870*/  STS [R18+0x14], R24 ;  /* 0x0000141812007388 */ /* 0x000fe80000000800 */
[----:B--2---:R-:W-:Y:S04]  /*0880*/  STS [R18+0x18], R23 ;  /* 0x0000181712007388 */ /* 0x004fe80000000800 */
[----:B---3--:R-:W-:Y:S04]  /*0890*/  STS [R18+0x1c], R22 ;  /* 0x00001c1612007388 */ /* 0x008fe80000000800 */
[----:B----4-:R-:W-:Y:S04]  /*08a0*/  STS [R18+0x20], R21 ;  /* 0x0000201512007388 */ /* 0x010fe80000000800 */
[----:B------:R-:W-:Y:S04]  /*08b0*/  STS [R18+0x24], R25 ;  /* 0x0000241912007388 */ /* 0x000fe80000000800 */
[----:B------:R-:W-:Y:S04]  /*08c0*/  STS [R18+0x30], R26 ;  /* 0x0000301a12007388 */ /* 0x000fe80000000800 */
[----:B------:R-:W-:Y:S04]  /*08d0*/  STS [R18+0x28], R27 ;  /* 0x0000281b12007388 */ /* 0x000fe80000000800 */
[----:B-----5:R-:W-:Y:S04]  /*08e0*/  STS [R18+0x2c], R29 ;  /* 0x00002c1d12007388 */ /* 0x020fe80000000800 */
[----:B------:R0:W-:Y:S02]  /*08f0*/  STS [R18+0x34], R17 ;  /* 0x0000341112007388 */ /* 0x0001e40000000800 */
[----:B0-----:R-:W-:Y:S01]  /*0900*/  VIADD R18, R18, 0x40 ;  /* 0x0000004012127836 */ /* 0x001fe20000000000 */
[----:B------:R-:W-:Y:S06]  /*0910*/  @!P2 BRA `(.L_x_9) ;  /* 0xfffffffc0050a947 */ /* 0x000fec000383ffff */
.L_x_8:
[----:B------:R-:W-:Y:S05]  /*0920*/  BSYNC.RECONVERGENT B2 ;  /* 0x0000000000027941 */ /* 0x000fea0003800200 */
.L_x_7:
[----:B------:R-:W-:Y:S01]  /*0930*/  IADD3 R14, PT, PT, -R20, RZ, RZ ;  /* 0x000000ff140e7210 */ /* 0x000fe20007ffe1ff */
[----:B------:R-:W-:Y:S03]  /*0940*/  BSSY.RECONVERGENT B2, `(.L_x_10) ;  /* 0x000001a000027945 */ /* 0x000fe60003800200 */
[----:B------:R-:W-:-:S13]  /*0950*/  ISETP.GT.AND P2, PT, R14, 0x4, PT ;  /* 0x000000040e00780c */ /* 0x000fda0003f44270 */
[----:B------:R-:W-:Y:S05]  /*0960*/  @!P2 BRA `(.L_x_11) ;  /* 0x00000000005ca947 */ /* 0x000fea0003800000 */
[C---:B------:R-:W-:Y:S02]  /*0970*/  VIADD R17, R19.reuse, 0x4 ;  /* 0x0000000413117836 */ /* 0x040fe40000000000 */
[----:B------:R-:W-:-:S04]  /*0980*/  IMAD.WIDE R14, R19, 0x4, R12 ;  /* 0x00000004130e7825 */ /* 0x000fc800078e020c */
[----:B------:R-:W-:Y:S01]  /*0990*/  IMAD.WIDE R16, R17, 0x4, R12 ;  /* 0x0000000411107825 */ /* 0x000fe200078e020c */
[----:B------:R-:W2:Y:S04]  /*09a0*/  LDG.E R21, desc[UR12][R14.64+-0x8] ;  /* 0xfffff80c0e157981 */ /* 0x000ea8000c1e1900 */
[----:B------:R-:W3:Y:S04]  /*09b0*/  LDG.E R23, desc[UR12][R14.64+-0x4] ;  /* 0xfffffc0c0e177981 */ /* 0x000ee8000c1e1900 */
[----:B------:R-:W4:Y:S04]  /*09c0*/  LDG.E R25, desc[UR12][R14.64] ;  /* 0x0000000c0e197981 */ /* 0x000f28000c1e1900 */
[----:B------:R-:W5:Y:S04]  /*09d0*/  LDG.E R27, desc[UR12][R14.64+0x4] ;  /* 0x0000040c0e1b7981 */ /* 0x000f68000c1e1900 */
[----:B------:R-:W5:Y:S04]  /*09e0*/  LDG.E R29, desc[UR12][R16.64+-0x8] ;  /* 0xfffff80c101d7981 */ /* 0x000f68000c1e1900 */
[----:B------:R-:W5:Y:S04]  /*09f0*/  LDG.E R22, desc[UR12][R16.64+-0x4] ;  /* 0xfffffc0c10167981 */ /* 0x000f68000c1e1900 */
[----:B------:R-:W5:Y:S04]  /*0a00*/  LDG.E R24, desc[UR12][R16.64] ;  /* 0x0000000c10187981 */ /* 0x000f68000c1e1900 */
[----:B------:R-:W5:Y:S01]  /*0a10*/  LDG.E R26, desc[UR12][R16.64+0x4] ;  /* 0x0000040c101a7981 */ /* 0x000f62000c1e1900 */
[----:B------:R-:W-:Y:S01]  /*0a20*/  PLOP3.LUT P0, PT, PT, PT, PT, 0x8, 0x80 ;  /* 0x000000000080781c */ /* 0x000fe20003f0e170 */
[----:B------:R-:W-:Y:S01]  /*0a30*/  VIADD R20, R20, 0x8 ;  /* 0x0000000814147836 */ /* 0x000fe20000000000 */
[----:B------:R-:W-:Y:S01]  /*0a40*/  IADD3 R19, PT, PT, R19, 0x8, RZ ;  /* 0x0000000813137810 */ /* 0x000fe20007ffe0ff */
[----:B--2---:R-:W-:Y:S04]  /*0a50*/  STS [R18+-0x8], R21 ;  /* 0xfffff81512007388 */ /* 0x004fe80000000800 */
[----:B---3--:R-:W-:Y:S04]  /*0a60*/  STS [R18+-0x4], R23 ;  /* 0xfffffc1712007388 */ /* 0x008fe80000000800 */
[----:B----4-:R-:W-:Y:S04]  /*0a70*/  STS [R18], R25 ;  /* 0x0000001912007388 */ /* 0x010fe80000000800 */
[----:B-----5:R-:W-:Y:S04]  /*0a80*/  STS [R18+0x4], R27 ;  /* 0x0000041b12007388 */ /* 0x020fe80000000800 */
[----:B------:R-:W-:Y:S04]  /*0a90*/  STS [R18+0x8], R29 ;  /* 0x0000081d12007388 */ /* 0x000fe80000000800 */
[----:B------:R-:W-:Y:S04]  /*0aa0*/  STS [R18+0xc], R22 ;  /* 0x00000c1612007388 */ /* 0x000fe80000000800 */
[----:B------:R-:W-:Y:S04]  /*0ab0*/  STS [R18+0x10], R24 ;  /* 0x0000101812007388 */ /* 0x000fe80000000800 */
[----:B------:R0:W-:Y:S02]  /*0ac0*/  STS [R18+0x14], R26 ;  /* 0x0000141a12007388 */ /* 0x0001e40000000800 */
[----:B0-----:R-:W-:-:S07]  /*0ad0*/  VIADD R18, R18, 0x20 ;  /* 0x0000002012127836 */ /* 0x001fce0000000000 */
.L_x_11:
[----:B------:R-:W-:Y:S05]  /*0ae0*/  BSYNC.RECONVERGENT B2 ;  /* 0x0000000000027941 */ /* 0x000fea0003800200 */
.L_x_10:
[----:B------:R-:W-:-:S13]  /*0af0*/  ISETP.NE.OR P0, PT, R20, RZ, P0 ;  /* 0x000000ff1400720c */ /* 0x000fda0000705670 */
[----:B------:R-:W-:Y:S05]  /*0b00*/  @!P0 BREAK.RELIABLE B1 ;  /* 0x0000000000018942 */ /* 0x000fea0003800100 */
[----:B------:R-:W-:Y:S05]  /*0b10*/  @!P0 BRA `(.L_x_1) ;  /* 0x00000000003c8947 */ /* 0x000fea0003800000 */
.L_x_6:
[----:B------:R-:W-:Y:S05]  /*0b20*/  BSYNC.RELIABLE B1 ;  /* 0x0000000000017941 */ /* 0x000fea0003800100 */
.L_x_5:
[----:B------:R-:W-:-:S05]  /*0b30*/  IMAD.WIDE R14, R19, 0x4, R12 ;  /* 0x00000004130e7825 */ /* 0x000fca00078e020c */
[----:B------:R-:W2:Y:S04]  /*0b40*/  LDG.E R17, desc[UR12][R14.64+-0x8] ;  /* 0xfffff80c0e117981 */ /* 0x000ea8000c1e1900 */
[----:B------:R-:W3:Y:S04]  /*0b50*/  LDG.E R21, desc[UR12][R14.64+-0x4] ;  /* 0xfffffc0c0e157981 */ /* 0x000ee8000c1e1900 */
[----:B------:R-:W4:Y:S04]  /*0b60*/  LDG.E R23, desc[UR12][R14.64] ;  /* 0x0000000c0e177981 */ /* 0x000f28000c1e1900 */
[----:B------:R-:W5:Y:S01]  /*0b70*/  LDG.E R25, desc[UR12][R14.64+0x4] ;  /* 0x0000040c0e197981 */ /* 0x000f62000c1e1900 */
[----:B------:R-:W-:Y:S01]  /*0b80*/  VIADD R20, R20, 0x4 ;  /* 0x0000000414147836 */ /* 0x000fe20000000000 */
[----:B------:R-:W-:-:S04]  /*0b90*/  IADD3 R19, PT, PT, R19, 0x4, RZ ;  /* 0x0000000413137810 */ /* 0x000fc80007ffe0ff */
[----:B------:R-:W-:Y:S01]  /*0ba0*/  ISETP.NE.AND P0, PT, R20, RZ, PT ;  /* 0x000000ff1400720c */ /* 0x000fe20003f05270 */
[----:B--2---:R-:W-:Y:S04]  /*0bb0*/  STS [R18+-0x8], R17 ;  /* 0xfffff81112007388 */ /* 0x004fe80000000800 */
[----:B---3--:R-:W-:Y:S04]  /*0bc0*/  STS [R18+-0x4], R21 ;  /* 0xfffffc1512007388 */ /* 0x008fe80000000800 */
[----:B----4-:R-:W-:Y:S04]  /*0bd0*/  STS [R18], R23 ;  /* 0x0000001712007388 */ /* 0x010fe80000000800 */
[----:B-----5:R0:W-:Y:S02]  /*0be0*/  STS [R18+0x4], R25 ;  /* 0x0000041912007388 */ /* 0x0201e40000000800 */
[----:B0-----:R-:W-:Y:S01]  /*0bf0*/  VIADD R18, R18, 0x10 ;  /* 0x0000001012127836 */ /* 0x001fe20000000000 */
[----:B------:R-:W-:Y:S06]  /*0c00*/  @P0 BRA `(.L_x_5) ;  /* 0xfffffffc00c80947 */ /* 0x000fec000383ffff */
.L_x_1:
[----:B------:R-:W-:Y:S05]  /*0c10*/  BSYNC.RECONVERGENT B0 ;  /* 0x0000000000007941 */ /* 0x000fea0003800200 */
.L_x_0:
[----:B------:R-:W-:Y:S05]  /*0c20*/  WARPSYNC.ALL ;  /* 0x0000000000007948 */ /* 0x000fea0003800000 */
[----:B------:R-:W-:Y:S01]  /*0c30*/  IMAD R12, R0, R5, RZ ;  /* 0x00000005000c7224 */ /* 0x000fe200078e02ff */
[----:B------:R-:W0:Y:S01]  /*0c40*/  S2UR UR5, SR_CTAID.Y ;  /* 0x00000000000579c3 */ /* 0x000e220000002600 */
[----:B------:R-:W-:Y:S03]  /*0c50*/  BSSY.RECONVERGENT B0, `(.L_x_12) ;  /* 0x00000aa000007945 */ /* 0x000fe60003800200 */
[----:B------:R-:W-:-:S02]  /*0c60*/  IABS R13, R12 ;  /* 0x0000000c000d7213 */ /* 0x000fc40000000000 */
[----:B------:R-:W-:-:S03]  /*0c70*/  ISETP.GE.AND P2, PT, R12, RZ, PT ;  /* 0x000000ff0c00720c */ /* 0x000fc60003f46270 */
[----:B------:R-:W-:-:S04]  /*0c80*/  IMAD.HI.U32 R14, R6, R13, RZ ;  /* 0x0000000d060e7227 */ /* 0x000fc800078e00ff */
[----:B------:R-:W-:-:S05]  /*0c90*/  IMAD R14, R14, R7, R13 ;  /* 0x000000070e0e7224 */ /* 0x000fca00078e020d */
[----:B------:R-:W-:-:S13]  /*0ca0*/  ISETP.GT.U32.AND P0, PT, R3, R14, PT ;  /* 0x0000000e0300720c */ /* 0x000fda0003f04070 */
[----:B------:R-:W-:-:S05]  /*0cb0*/  @!P0 IMAD.IADD R14, R14, 0x1, -R3 ;  /* 0x000000010e0e8824 */ /* 0x000fca00078e0a03 */
[----:B------:R-:W-:-:S13]  /*0cc0*/  ISETP.GT.U32.AND P0, PT, R3, R14, PT ;  /* 0x0000000e0300720c */ /* 0x000fda0003f04070 */
[----:B------:R-:W-:-:S05]  /*0cd0*/  @!P0 IADD3 R14, PT, PT, R14, -R3, RZ ;  /* 0x800000030e0e8210 */ /* 0x000fca0007ffe0ff */
        /* <DEDUP_REMOVED lines=9> */
[----:B------:R-:W-:-:S05]  /*0d70*/  IMAD R14, R6, R7, R15 ;  /* 0x00000007060e7224 */ /* 0x000fca00078e020f */
[----:B------:R-:W-:-:S13]  /*0d80*/  ISETP.GT.U32.AND P2, PT, R3, R14, PT ;  /* 0x0000000e0300720c */ /* 0x000fda0003f44070 */
[----:B------:R-:W-:Y:S01]  /*0d90*/  @!P2 IMAD.IADD R14, R14, 0x1, -R3 ;  /* 0x000000010e0ea824 */ /* 0x000fe200078e0a03 */
[----:B------:R-:W-:-:S04]  /*0da0*/  @!P2 IADD3 R6, PT, PT, R6, 0x1, RZ ;  /* 0x000000010606a810 */ /* 0x000fc80007ffe0ff */
[----:B------:R-:W-:-:S13]  /*0db0*/  ISETP.GE.U32.AND P0, PT, R14, R3, PT ;  /* 0x000000030e00720c */ /* 0x000fda0003f06070 */
[----:B------:R-:W-:-:S05]  /*0dc0*/  @P0 VIADD R6, R6, 0x1 ;  /* 0x0000000106060836 */ /* 0x000fca0000000000 */
[----:B------:R-:W-:-:S04]  /*0dd0*/  @!P3 IADD3 R6, PT, PT, -R6, RZ, RZ ;  /* 0x000000ff0606b210 */ /* 0x000fc80007ffe1ff */
[----:B------:R-:W-:Y:S01]  /*0de0*/  SEL R6, R8, R6, !P1 ;  /* 0x0000000608067207 */ /* 0x000fe20004800000 */
[----:B0-----:R-:W-:-:S04]  /*0df0*/  IMAD R8, R0, UR5, RZ ;  /* 0x0000000500087c24 */ /* 0x001fc8000f8e02ff */
[----:B------:R-:W-:-:S05]  /*0e00*/  IMAD R7, R11, R6, RZ ;  /* 0x000000060b077224 */ /* 0x000fca00078e02ff */
[----:B------:R-:W-:-:S04]  /*0e10*/  VIADDMNMX R16, R7, R6, R12, PT ;  /* 0x0000000607107246 */ /* 0x000fc8000380010c */
[----:B------:R-:W-:-:S13]  /*0e20*/  ISETP.GE.AND P0, PT, R7, R16, PT ;  /* 0x000000100700720c */ /* 0x000fda0003f06270 */
[----:B------:R-:W-:Y:S05]  /*0e30*/  @P0 BRA `(.L_x_13) ;  /* 0x00000008002c0947 */ /* 0x000fea0003800000 */
        /* <DEDUP_REMOVED lines=9> */
[----:B------:R-:W-:Y:S01]  /*0ed0*/  IADD3 R12, PT, PT, R4, R7, RZ ;  /* 0x00000007040c7210 */ /* 0x000fe20007ffe0ff */
[----:B------:R-:W-:Y:S01]  /*0ee0*/  IMAD.IADD R11, R7, 0x1, R14 ;  /* 0x00000001070b7824 */ /* 0x000fe200078e020e */
[----:B------:R-:W-:Y:S01]  /*0ef0*/  IADD3 R14, PT, PT, -R14, RZ, RZ ;  /* 0x000000ff0e0e7210 */ /* 0x000fe20007ffe1ff */
[----:B------:R-:W-:-:S03]  /*0f00*/  IMAD R13, R8, R5, R7 ;  /* 0x00000005080d7224 */ /* 0x000fc600078e0207 */
[----:B------:R-:W1:Y:S01]  /*0f10*/  LDC.64 R2, c[0x0][0x388] ;  /* 0x0000e200ff027b82 */ /* 0x000e620000000a00 */
[----:B0-----:R-:W-:-:S06]  /*0f20*/  ULEA UR5, UR6, UR5, 0x18 ;  /* 0x0000000506057291 */ /* 0x001fcc000f8ec0ff */
[----:B------:R-:W-:-:S07]  /*0f30*/  LEA R12, R12, UR5, 0x2 ;  /* 0x000000050c0c7c11 */ /* 0x000fce000f8e10ff */
.L_x_16:
[----:B-1----:R-:W-:-:S06]  /*0f40*/  IMAD.WIDE R6, R13, 0x4, R2 ;  /* 0x000000040d067825 */ /* 0x002fcc00078e0202 */
[----:B------:R-:W2:Y:S01]  /*0f50*/  LDG.E R7, desc[UR12][R6.64] ;  /* 0x0000000c06077981 */ /* 0x000ea2000c1e1900 */
[----:B------:R-:W-:Y:S01]  /*0f60*/  VIADD R14, R14, 0x1 ;  /* 0x000000010e0e7836 */ /* 0x000fe20000000000 */
[----:B------:R-:W-:-:S04]  /*0f70*/  IADD3 R13, PT, PT, R13, 0x1, RZ ;  /* 0x000000010d0d7810 */ /* 0x000fc80007ffe0ff */
[----:B------:R-:W-:Y:S01]  /*0f80*/  ISETP.NE.AND P0, PT, R14, RZ, PT ;  /* 0x000000ff0e00720c */ /* 0x000fe20003f05270 */
[----:B--2---:R0:W-:Y:S02]  /*0f90*/  STS [R12], R7 ;  /* 0x000000070c007388 */ /* 0x0041e40000000800 */
[----:B0-----:R-:W-:-:S10]  /*0fa0*/  VIADD R12, R12, 0x4 ;  /* 0x000000040c0c7836 */ /* 0x001fd40000000000 */
[----:B------:R-:W-:Y:S05]  /*0fb0*/  @P0 BRA `(.L_x_16) ;  /* 0xfffffffc00e00947 */ /* 0x000fea000383ffff */
.L_x_15:
[----:B------:R-:W-:Y:S05]  /*0fc0*/  BSYNC.RECONVERGENT B1 ;  /* 0x0000000000017941 */ /* 0x000fea0003800200 */
.L_x_14:
[----:B------:R-:W-:Y:S05]  /*0fd0*/  @P1 BRA `(.L_x_13) ;  /* 0x0000000400c41947 */ /* 0x000fea0003800000 */
[----:B------:R-:W0:Y:S01]  /*0fe0*/  S2UR UR9, SR_CgaCtaId ;  /* 0x00000000000979c3 */ /* 0x000e220000008800 */
[----:B------:R-:W1:Y:S01]  /*0ff0*/  LDCU.64 UR6, c[0x0][0x388] ;  /* 0x00007100ff0677ac */ /* 0x000e620008000a00 */
[----:B------:R-:W-:Y:S01]  /*1000*/  IADD3 R17, PT, PT, -R16, R11, RZ ;  /* 0x0000000b10117210 */ /* 0x000fe20007ffe1ff */
[--C-:B------:R-:W-:Y:S01]  /*1010*/  IMAD.IADD R16, R4, 0x1, R11.reuse ;  /* 0x0000000104107824 */ /* 0x100fe200078e020b */
[----:B------:R-:W-:Y:S01]  /*1020*/  BSSY.RELIABLE B1, `(.L_x_17) ;  /* 0x000005e000017945 */ /* 0x000fe20003800100 */
[----:B------:R-:W-:Y:S01]  /*1030*/  UMOV UR8, 0x400 ;  /* 0x0000040000087882 */ /* 0x000fe20000000000 */
[----:B------:R-:W-:Y:S01]  /*1040*/  ISETP.GE.AND P0, PT, R17, RZ, PT ;  /* 0x000000ff1100720c */ /* 0x000fe20003f06270 */
[----:B------:R-:W-:Y:S01]  /*1050*/  IMAD R11, R8, R5, R11 ;  /* 0x00000005080b7224 */ /* 0x000fe200078e020b */
[----:B-1----:R-:W-:-:S04]  /*1060*/  UIADD3 UR5, UP0, UPT, UR6, 0x8, URZ ;  /* 0x0000000806057890 */ /* 0x002fc8000ff1e0ff */
[----:B------:R-:W-:Y:S02]  /*1070*/  UIADD3.X UR6, UPT, UPT, URZ, UR7, URZ, UP0, !UPT ;  /* 0x00000007ff067290 */ /* 0x000fe400087fe4ff */
[----:B0-----:R-:W-:Y:S01]  /*1080*/  ULEA UR8, UR9, UR8, 0x18 ;  /* 0x0000000809087291 */ /* 0x001fe2000f8ec0ff */
[----:B------:R-:W-:-:S03]  /*1090*/  MOV R2, UR5 ;  /* 0x0000000500027c02 */ /* 0x000fc60008000f00 */
[----:B------:R-:W-:Y:S02]  /*10a0*/  IMAD.U32 R3, RZ, RZ, UR6 ;  /* 0x00000006ff037e24 */ /* 0x000fe4000f8e00ff */
[----:B------:R-:W-:-:S04]  /*10b0*/  LEA R16, R16, UR8, 0x2 ;  /* 0x0000000810107c11 */ /* 0x000fc8000f8e10ff */
[----:B------:R-:W-:Y:S01]  /*10c0*/  IADD3 R16, PT, PT, R16, 0x8, RZ ;  /* 0x0000000810107810 */ /* 0x000fe20007ffe0ff */
[----:B------:R-:W-:Y:S06]  /*10d0*/  @P0 BRA `(.L_x_18) ;  /* 0x0000000400480947 */ /* 0x000fec0003800000 */
[----:B------:R-:W-:Y:S01]  /*10e0*/  IMAD.MOV R6, RZ, RZ, -R17 ;  /* 0x000000ffff067224 */ /* 0x000fe200078e0a11 */
[----:B------:R-:W-:Y:S01]  /*10f0*/  BSSY.RECONVERGENT B2, `(.L_x_19) ;  /* 0x0000031000027945 */ /* 0x000fe20003800200 */
[----:B------:R-:W-:-:S03]  /*1100*/  PLOP3.LUT P0, PT, PT, PT, PT, 0x80, 0x8 ;  /* 0x000000000008781c */ /* 0x000fc60003f0f070 */
[----:B------:R-:W-:-:S13]  /*1110*/  ISETP.GT.AND P1, PT, R6, 0xc, PT ;  /* 0x0000000c0600780c */ /* 0x000fda0003f24270 */
[----:B------:R-:W-:Y:S05]  /*1120*/  @!P1 BRA `(.L_x_20) ;  /* 0x0000000000b49947 */ /* 0x000fea0003800000 */
[----:B------:R-:W-:-:S13]  /*1130*/  PLOP3.LUT P0, PT, PT, PT, PT, 0x8, 0x80 ;  /* 0x000000000080781c */ /* 0x000fda0003f0e170 */
.L_x_21:
[----:B------:R-:W-:-:S05]  /*1140*/  IMAD.WIDE R12, R11, 0x4, R2 ;  /* 0x000000040b0c7825 */ /* 0x000fca00078e0202 */
[----:B------:R-:W2:Y:S04]  /*1150*/  LDG.E R21, desc[UR12][R12.64+-0x8] ;  /* 0xfffff80c0c157981 */ /* 0x000ea8000c1e1900 */
[----:B------:R-:W3:Y:S01]  /*1160*/  LDG.E R23, desc[UR12][R12.64+-0x4] ;  /* 0xfffffc0c0c177981 */ /* 0x000ee2000c1e1900 */
[C---:B------:R-:W-:Y:S01]  /*1170*/  IADD3 R7, PT, PT, R11.reuse, 0x4, RZ ;  /* 0x000000040b077810 */ /* 0x040fe20007ffe0ff */
[----:B------:R-:W-:Y:S02]  /*1180*/  VIADD R15, R11, 0x8 ;  /* 0x000000080b0f7836 */ /* 0x000fe40000000000 */
[----:B------:R-:W4:Y:S02]  /*1190*/  LDG.E R19, desc[UR12][R12.64] ;  /* 0x0000000c0c137981 */ /* 0x000f24000c1e1900 */
[----:B------:R-:W-:-:S02]  /*11a0*/  IMAD.WIDE R6, R7, 0x4, R2 ;  /* 0x0000000407067825 */ /* 0x000fc400078e0202 */
[----:B------:R0:W5:Y:S02]  /*11b0*/  LDG.E R25, desc[UR12][R12.64+0x4] ;  /* 0x0000040c0c197981 */ /* 0x000164000c1e1900 */
[----:B------:R-:W-:Y:S02]  /*11c0*/  IMAD.WIDE R14, R15, 0x4, R2 ;  /* 0x000000040f0e7825 */ /* 0x000fe400078e0202 */
[----:B------:R-:W5:Y:S04]  /*11d0*/  LDG.E R27, desc[UR12][R6.64+-0x8] ;  /* 0xfffff80c061b7981 */ /* 0x000f68000c1e1900 */
[----:B------:R-:W5:Y:S01]  /*11e0*/  LDG.E R29, desc[UR12][R6.64+-0x4] ;  /* 0xfffffc0c061d7981 */ /* 0x000f62000c1e1900 */
[----:B0-----:R-:W-:-:S03]  /*11f0*/  IADD3 R13, PT, PT, R11, 0xc, RZ ;  /* 0x0000000c0b0d7810 */ /* 0x001fc60007ffe0ff */
[----:B------:R-:W5:Y:S02]  /*1200*/  LDG.E R18, desc[UR12][R6.64] ;  /* 0x0000000c06127981 */ /* 0x000f64000c1e1900 */
[----:B------:R-:W-:Y:S02]  /*1210*/  IMAD.WIDE R12, R13, 0x4, R2 ;  /* 0x000000040d0c7825 */ /* 0x000fe400078e0202 */
[----:B------:R-:W5:Y:S04]  /*1220*/  LDG.E R26, desc[UR12][R6.64+0x4] ;  /* 0x0000040c061a7981 */ /* 0x000f68000c1e1900 */
[----:B------:R-:W5:Y:S04]  /*1230*/  LDG.E R24, desc[UR12][R14.64+-0x8] ;  /* 0xfffff80c0e187981 */ /* 0x000f68000c1e1900 */
[----:B------:R-:W5:Y:S04]  /*1240*/  LDG.E R22, desc[UR12][R14.64+-0x4] ;  /* 0xfffffc0c0e167981 */ /* 0x000f68000c1e1900 */
[----:B------:R-:W5:Y:S04]  /*1250*/  LDG.E R20, desc[UR12][R14.64] ;  /* 0x0000000c0e147981 */ /* 0x000f68000c1e1900 */
[----:B------:R-:W5:Y:S04]  /*1260*/  LDG.E R28, desc[UR12][R14.64+0x4] ;  /* 0x0000040c0e1c7981 */ /* 0x000f68000c1e1900 */
[----:B------:R-:W5:Y:S04]  /*1270*/  LDG.E R7, desc[UR12][R12.64+-0x4] ;  /* 0xfffffc0c0c077981 */ /* 0x000f68000c1e1900 */
[----:B------:R-:W5:Y:S04]  /*1280*/  LDG.E R6, desc[UR12][R12.64] ;  /* 0x0000000c0c067981 */ /* 0x000f68000c1e1900 */
[----:B--2---:R0:W-:Y:S04]  /*1290*/  STS [R16+-0x8], R21 ;  /* 0xfffff81510007388 */ /* 0x0041e80000000800 */
[----:B---3--:R1:W-:Y:S04]  /*12a0*/  STS [R16+-0x4], R23 ;  /* 0xfffffc1710007388 */ /* 0x0083e80000000800 */
[----:B0-----:R-:W2:Y:S04]  /*12b0*/  LDG.E R21, desc[UR12][R12.64+-0x8] ;  /* 0xfffff80c0c157981 */ /* 0x001ea8000c1e1900 */
[----:B-1----:R-:W3:Y:S01]  /*12c0*/  LDG.E R23, desc[UR12][R12.64+0x4] ;  /* 0x0000040c0c177981 */ /* 0x002ee2000c1e1900 */
[----:B------:R-:W-:-:S05]  /*12d0*/  VIADD R17, R17, 0x10 ;  /* 0x0000001011117836 */ /* 0x000fca0000000000 */
[----:B------:R-:W-:Y:S01]  /*12e0*/  ISETP.GE.AND P1, PT, R17, -0xc, PT ;  /* 0xfffffff41100780c */ /* 0x000fe20003f26270 */
[----:B----4-:R-:W-:Y:S01]  /*12f0*/  STS [R16], R19 ;  /* 0x0000001310007388 */ /* 0x010fe20000000800 */
[----:B------:R-:W-:-:S03]  /*1300*/  IADD3 R11, PT, PT, R11, 0x10, RZ ;  /* 0x000000100b0b7810 */ /* 0x000fc60007ffe0ff */
[----:B-----5:R-:W-:Y:S04]  /*1310*/  STS [R16+0x4], R25 ;  /* 0x0000041910007388 */ /* 0x020fe80000000800 */
[----:B------:R-:W-:Y:S04]  /*1320*/  STS [R16+0x8], R27 ;  /* 0x0000081b10007388 */ /* 0x000fe80000000800 */
        /* <DEDUP_REMOVED lines=9> */
[----:B--2---:R-:W-:Y:S04]  /*13c0*/  STS [R16+0x28], R21 ;  /* 0x0000281510007388 */ /* 0x004fe80000000800 */
[----:B---3--:R0:W-:Y:S02]  /*13d0*/  STS [R16+0x34], R23 ;  /* 0x0000341710007388 */ /* 0x0081e40000000800 */
[----:B0-----:R-:W-:Y:S01]  /*13e0*/  VIADD R16, R16, 0x40 ;  /* 0x0000004010107836 */ /* 0x001fe20000000000 */
[----:B------:R-:W-:Y:S06]  /*13f0*/  @!P1 BRA `(.L_x_21) ;  /* 0xfffffffc00509947 */ /* 0x000fec000383ffff */
.L_x_20:
[----:B------:R-:W-:Y:S05]  /*1400*/  BSYNC.RECONVERGENT B2 ;  /* 0x0000000000027941 */ /* 0x000fea0003800200 */
.L_x_19:
        /* <DEDUP_REMOVED lines=26> */
[----:B0-----:R-:W-:-:S07]  /*15b0*/  IADD3 R16, PT, PT, R16, 0x20, RZ ;  /* 0x0000002010107810 */ /* 0x001fce0007ffe0ff */
.L_x_23:
[----:B------:R-:W-:Y:S05]  /*15c0*/  BSYNC.RECONVERGENT B2 ;  /* 0x0000000000027941 */ /* 0x000fea0003800200 */
.L_x_22:
[----:B------:R-:W-:-:S13]  /*15d0*/  ISETP.NE.OR P0, PT, R17, RZ, P0 ;  /* 0x000000ff1100720c */ /* 0x000fda0000705670 */
[----:B------:R-:W-:Y:S05]  /*15e0*/  @!P0 BREAK.RELIABLE B1 ;  /* 0x0000000000018942 */ /* 0x000fea0003800100 */
[----:B------:R-:W-:Y:S05]  /*15f0*/  @!P0 BRA `(.L_x_13) ;  /* 0x00000000003c8947 */ /* 0x000fea0003800000 */
.L_x_18:
[----:B------:R-:W-:Y:S05]  /*1600*/  BSYNC.RELIABLE B1 ;  /* 0x0000000000017941 */ /* 0x000fea0003800100 */
.L_x_17:
        /* <DEDUP_REMOVED lines=14> */
.L_x_13:
[----:B------:R-:W-:Y:S05]  /*16f0*/  BSYNC.RECONVERGENT B0 ;  /* 0x0000000000007941 */ /* 0x000fea0003800200 */
.L_x_12:
[----:B------:R-:W-:Y:S05]  /*1700*/  WARPSYNC.ALL ;  /* 0x0000000000007948 */ /* 0x000fea0003800000 */
[----:B------:R-:W0:Y:S01]  /*1710*/  LDCU UR5, c[0x0][0x374] ;  /* 0x00006e80ff0577ac */ /* 0x000e220008000800 */
[----:B------:R-:W1:Y:S01]  /*1720*/  LDC.64 R2, c[0x0][0x390] ;  /* 0x0000e400ff027b82 */ /* 0x000e620000000a00 */
[----:B------:R-:W-:Y:S01]  /*1730*/  IADD3 R7, PT, PT, R8, R10, RZ ;  /* 0x0000000a08077210 */ /* 0x000fe20007ffe0ff */
[----:B------:R-:W-:-:S06]  /*1740*/  VIADD R6, R9, UR4 ;  /* 0x0000000409067c36 */ /* 0x000fcc0008000000 */
[----:B------:R-:W-:Y:S01]  /*1750*/  BAR.SYNC.DEFER_BLOCKING 0x0 ;  /* 0x0000000000007b1d */ /* 0x000fe20000010000 */
[----:B------:R-:W-:Y:S01]  /*1760*/  ISETP.GE.AND P0, PT, R5, 0x1, PT ;  /* 0x000000010500780c */ /* 0x000fe20003f06270 */
[----:B0-----:R-:W-:-:S04]  /*1770*/  IMAD R0, R0, UR5, RZ ;  /* 0x0000000500007c24 */ /* 0x001fc8000f8e02ff */
[----:B------:R-:W-:-:S04]  /*1780*/  IMAD R7, R6, R0, R7 ;  /* 0x0000000006077224 */ /* 0x000fc800078e0207 */
[----:B-1----:R-:W-:-:S05]  /*1790*/  IMAD.WIDE R2, R7, 0x4, R2 ;  /* 0x0000000407027825 */ /* 0x002fca00078e0202 */
[----:B------:R0:W-:Y:S01]  /*17a0*/  STG.E desc[UR12][R2.64], RZ ;  /* 0x000000ff02007986 */ /* 0x0001e2000c10190c */
[----:B------:R-:W-:Y:S05]  /*17b0*/  @!P0 EXIT ;  /* 0x000000000000894d */ /* 0x000fea0003800000 */
[C---:B------:R-:W-:Y:S01]  /*17c0*/  ISETP.GE.U32.AND P0, PT, R5.reuse, 0x8, PT ;  /* 0x000000080500780c */ /* 0x040fe20003f06070 */
[----:B------:R-:W-:Y:S01]  /*17d0*/  HFMA2 R0, -RZ, RZ, 0, 0 ;  /* 0x00000000ff007431 */ /* 0x000fe200000001ff */
[----:B------:R-:W-:Y:S01]  /*17e0*/  LOP3.LUT R23, R5, 0x7, RZ, 0xc0, !PT ;  /* 0x0000000705177812 */ /* 0x000fe200078ec0ff */
[----:B------:R-:W-:Y:S02]  /*17f0*/  IMAD R9, R9, R5, RZ ;  /* 0x0000000509097224 */ /* 0x000fe400078e02ff */
[----:B------:R-:W-:Y:S01]  /*1800*/  IMAD.MOV.U32 R19, RZ, RZ, RZ ;  /* 0x000000ffff137224 */ /* 0x000fe200078e00ff */
[----:B------:R-:W-:-:S07]  /*1810*/  ISETP.NE.AND P1, PT, R23, RZ, PT ;  /* 0x000000ff1700720c */ /* 0x000fce0003f25270 */
[----:B------:R-:W-:Y:S06]  /*1820*/  @!P0 BRA `(.L_x_24) ;  /* 0x0000000000a48947 */ /* 0x000fec0003800000 */
[----:B------:R-:W1:Y:S01]  /*1830*/  S2UR UR5, SR_CgaCtaId ;  /* 0x00000000000579c3 */ /* 0x000e620000008800 */
[----:B------:R-:W-:Y:S01]  /*1840*/  IADD3 R6, PT, PT, R10, UR10, RZ ;  /* 0x0000000a0a067c10 */ /* 0x000fe2000fffe0ff */
[----:B------:R-:W-:Y:S01]  /*1850*/  UMOV UR4, 0x400 ;  /* 0x0000040000047882 */ /* 0x000fe20000000000 */
[----:B------:R-:W-:Y:S02]  /*1860*/  LOP3.LUT R0, R5, 0x7ffffff8, RZ, 0xc0, !PT ;  /* 0x7ffffff805007812 */ /* 0x000fe400078ec0ff */
[----:B------:R-:W-:Y:S01]  /*1870*/  MOV R19, RZ ;  /* 0x000000ff00137202 */ /* 0x000fe20000000f00 */
[----:B------:R-:W-:Y:S01]  /*1880*/  IMAD.SHL.U32 R6, R6, 0x4, RZ ;  /* 0x0000000406067824 */ /* 0x000fe200078e00ff */
[----:B-1----:R-:W-:-:S06]  /*1890*/  ULEA UR4, UR5, UR4, 0x18 ;  /* 0x0000000405047291 */ /* 0x002fcc000f8ec0ff */
[----:B------:R-:W-:Y:S01]  /*18a0*/  IMAD R7, R6, R5, UR4 ;  /* 0x0000000406077e24 */ /* 0x000fe2000f8e0205 */
[----:B------:R-:W-:Y:S01]  /*18b0*/  LEA R8, R9, UR4, 0x2 ;  /* 0x0000000409087c11 */ /* 0x000fe2000f8e10ff */
[----:B------:R-:W-:-:S03]  /*18c0*/  IMAD.MOV R6, RZ, RZ, -R0 ;  /* 0x000000ffff067224 */ /* 0x000fc600078e0a00 */
[----:B------:R-:W-:Y:S01]  /*18d0*/  IADD3 R7, PT, PT, R7, 0x10, RZ ;  /* 0x0000001007077810 */ /* 0x000fe20007ffe0ff */
[----:B------:R-:W-:-:S07]  /*18e0*/  VIADD R8, R8, 0x10 ;  /* 0x0000001008087836 */ /* 0x000fce0000000000 */
.L_x_25:
[----:B------:R-:W-:Y:S01]  /*18f0*/  LDS R20, [R8+-0x10] ;  /* 0xfffff00008147984 */ /* 0x000fe20000000800 */
[----:B------:R-:W-:-:S03]  /*1900*/  IADD3 R6, PT, PT, R6, 0x8, RZ ;  /* 0x0000000806067810 */ /* 0x000fc60007ffe0ff */
[----:B------:R-:W1:Y:S01]  /*1910*/  LDS R21, [R7+-0x10] ;  /* 0xfffff00007157984 */ /* 0x000e620000000800 */
[----:B------:R-:W-:-:S03]  /*1920*/  ISETP.NE.AND P0, PT, R6, RZ, PT ;  /* 0x000000ff0600720c */ /* 0x000fc60003f05270 */
[----:B------:R-:W-:Y:S04]  /*1930*/  LDS R25, [R8+-0xc] ;  /* 0xfffff40008197984 */ /* 0x000fe80000000800 */
[----:B------:R-:W2:Y:S04]  /*1940*/  LDS R26, [R7+-0xc] ;  /* 0xfffff400071a7984 */ /* 0x000ea80000000800 */
[----:B------:R-:W-:Y:S04]  /*1950*/  LDS R17, [R8+-0x8] ;  /* 0xfffff80008117984 */ /* 0x000fe80000000800 */
[----:B------:R-:W3:Y:S04]  /*1960*/  LDS R18, [R7+-0x8] ;  /* 0xfffff80007127984 */ /* 0x000ee80000000800 */
[----:B------:R-:W-:Y:S04]  /*1970*/  LDS R15, [R8+-0x4] ;  /* 0xfffffc00080f7984 */ /* 0x000fe80000000800 */
[----:B------:R-:W4:Y:S04]  /*1980*/  LDS R16, [R7+-0x4] ;  /* 0xfffffc0007107984 */ /* 0x000f280000000800 */
[----:B------:R-:W-:Y:S04]  /*1990*/  LDS R13, [R8] ;  /* 0x00000000080d7984 */ /* 0x000fe80000000800 */
[----:B------:R-:W5:Y:S04]  /*19a0*/  LDS R14, [R7] ;  /* 0x00000000070e7984 */ /* 0x000f680000000800 */
[----:B------:R-:W-:Y:S04]  /*19b0*/  LDS R11, [R8+0x4] ;  /* 0x00000400080b7984 */ /* 0x000fe80000000800 */
[----:B------:R-:W0:Y:S01]  /*19c0*/  LDS R12, [R7+0x4] ;  /* 0x00000400070c7984 */ /* 0x000e220000000800 */
[----:B-1----:R-:W-:-:S03]  /*19d0*/  FFMA R24, R20, R21, R19 ;  /* 0x0000001514187223 */ /* 0x002fc60000000013 */
[----:B------:R-:W-:Y:S04]  /*19e0*/  LDS R21, [R8+0x8] ;  /* 0x0000080008157984 */ /* 0x000fe80000000800 */
[----:B------:R-:W1:Y:S01]  /*19f0*/  LDS R22, [R7+0x8] ;  /* 0x0000080007167984 */ /* 0x000e620000000800 */
[----:B--2---:R-:W-:-:S03]  /*1a00*/  FFMA R24, R25, R26, R24 ;  /* 0x0000001a19187223 */ /* 0x004fc60000000018 */
[----:B------:R2:W-:Y:S04]  /*1a10*/  LDS R19, [R8+0xc] ;  /* 0x00000c0008137984 */ /* 0x0005e80000000800 */
[----:B------:R4:W1:Y:S01]  /*1a20*/  LDS R20, [R7+0xc] ;  /* 0x00000c0007147984 */ /* 0x0008620000000800 */
[----:B---3--:R-:W-:Y:S01]  /*1a30*/  FFMA R18, R17, R18, R24 ;  /* 0x0000001211127223 */ /* 0x008fe20000000018 */
[----:B--2---:R-:W-:-:S03]  /*1a40*/  VIADD R8, R8, 0x20 ;  /* 0x0000002008087836 */ /* 0x004fc60000000000 */
[----:B----4-:R-:W-:Y:S01]  /*1a50*/  FFMA R16, R15, R16, R18 ;  /* 0x000000100f107223 */ /* 0x010fe20000000012 */
[----:B------:R-:W-:-:S03]  /*1a60*/  IADD3 R7, PT, PT, R7, 0x20, RZ ;  /* 0x0000002007077810 */ /* 0x000fc60007ffe0ff */
[----:B-----5:R-:W-:-:S04]  /*1a70*/  FFMA R14, R13, R14, R16 ;  /* 0x0000000e0d0e7223 */ /* 0x020fc80000000010 */
[----:B0-----:R-:W-:-:S04]  /*1a80*/  FFMA R12, R11, R12, R14 ;  /* 0x0000000c0b0c7223 */ /* 0x001fc8000000000e */
[----:B-1----:R-:W-:-:S04]  /*1a90*/  FFMA R12, R21, R22, R12 ;  /* 0x00000016150c7223 */ /* 0x002fc8000000000c */
[----:B------:R-:W-:Y:S01]  /*1aa0*/  FFMA R19, R19, R20, R12 ;  /* 0x0000001413137223 */ /* 0x000fe2000000000c */
[----:B------:R-:W-:Y:S06]  /*1ab0*/  @P0 BRA `(.L_x_25) ;  /* 0xfffffffc008c0947 */ /* 0x000fec000383ffff */
.L_x_24:
[----:B------:R-:W-:Y:S05]  /*1ac0*/  @!P1 BRA `(.L_x_26) ;  /* 0x0000000000c49947 */ /* 0x000fea0003800000 */
[----:B------:R-:W1:Y:S01]  /*1ad0*/  S2R R6, SR_CgaCtaId ;  /* 0x0000000000067919 */ /* 0x000e620000008800 */
[----:B------:R-:W-:Y:S02]  /*1ae0*/  ISETP.GE.U32.AND P0, PT, R23, 0x4, PT ;  /* 0x000000041700780c */ /* 0x000fe40003f06070 */
[----:B------:R-:W-:Y:S02]  /*1af0*/  MOV R7, 0x400 ;  /* 0x0000040000077802 */ /* 0x000fe40000000f00 */
[----:B------:R-:W-:-:S04]  /*1b00*/  LOP3.LUT R20, R5, 0x3, RZ, 0xc0, !PT ;  /* 0x0000000305147812 */ /* 0x000fc800078ec0ff */
[----:B------:R-:W-:Y:S02]  /*1b10*/  ISETP.NE.AND P1, PT, R20, RZ, PT ;  /* 0x000000ff1400720c */ /* 0x000fe40003f25270 */
[----:B-1----:R-:W-:-:S05]  /*1b20*/  LEA R7, R6, R7, 0x18 ;  /* 0x0000000706077211 */ /* 0x002fca00078ec0ff */
[----:B------:R-:W-:Y:S01]  /*1b30*/  IMAD R4, R4, 0x4, R7 ;  /* 0x0000000404047824 */ /* 0x000fe200078e0207 */
[----:B------:R-:W-:Y:S06]  /*1b40*/  @!P0 BRA `(.L_x_27) ;  /* 0x0000000000448947 */ /* 0x000fec0003800000 */
[----:B------:R-:W-:Y:S01]  /*1b50*/  IADD3 R6, PT, PT, R9, R0, RZ ;  /* 0x0000000009067210 */ /* 0x000fe20007ffe0ff */
[----:B------:R-:W-:Y:S02]  /*1b60*/  IMAD R11, R10, R5, R0 ;  /* 0x000000050a0b7224 */ /* 0x000fe400078e0200 */
[----:B------:R-:W-:Y:S02]  /*1b70*/  VIADD R0, R0, 0x4 ;  /* 0x0000000400007836 */ /* 0x000fe40000000000 */
[----:B------:R-:W-:Y:S01]  /*1b80*/  IMAD R6, R6, 0x4, R7 ;  /* 0x0000000406067824 */ /* 0x000fe200078e0207 */
[----:B------:R-:W-:-:S04]  /*1b90*/  LEA R11, R11, R4, 0x2 ;  /* 0x000000040b0b7211 */ /* 0x000fc800078e10ff */
[----:B------:R-:W-:Y:S04]  /*1ba0*/  LDS R8, [R6] ;  /* 0x0000000006087984 */ /* 0x000fe80000000800 */
[----:B------:R-:W1:Y:S04]  /*1bb0*/  LDS R12, [R11] ;  /* 0x000000000b0c7984 */ /* 0x000e680000000800 */
[----:B------:R-:W-:Y:S04]  /*1bc0*/  LDS R13, [R6+0x4] ;  /* 0x00000400060d7984 */ /* 0x000fe80000000800 */
[----:B------:R-:W2:Y:S04]  /*1bd0*/  LDS R14, [R11+0x4] ;  /* 0x000004000b0e7984 */ /* 0x000ea80000000800 */
[----:B------:R-:W-:Y:S04]  /*1be0*/  LDS R15, [R6+0x8] ;  /* 0x00000800060f7984 */ /* 0x000fe80000000800 */
[----:B------:R-:W3:Y:S04]  /*1bf0*/  LDS R16, [R11+0x8] ;  /* 0x000008000b107984 */ /* 0x000ee80000000800 */
[----:B------:R-:W-:Y:S04]  /*1c00*/  LDS R17, [R6+0xc] ;  /* 0x00000c0006117984 */ /* 0x000fe80000000800 */
[----:B------:R-:W4:Y:S01]  /*1c10*/  LDS R18, [R11+0xc] ;  /* 0x00000c000b127984 */ /* 0x000f220000000800 */
[----:B-1----:R-:W-:-:S04]  /*1c20*/  FFMA R8, R8, R12, R19 ;  /* 0x0000000c08087223 */ /* 0x002fc80000000013 */
[----:B--2---:R-:W-:-:S04]  /*1c30*/  FFMA R8, R13, R14, R8 ;  /* 0x0000000e0d087223 */ /* 0x004fc80000000008 */
[----:B---3--:R-:W-:-:S04]  /*1c40*/  FFMA R8, R15, R16, R8 ;  /* 0x000000100f087223 */ /* 0x008fc80000000008 */
[----:B----4-:R-:W-:-:S07]  /*1c50*/  FFMA R19, R17, R18, R8 ;  /* 0x0000001211137223 */ /* 0x010fce0000000008 */
.L_x_27:
[----:B------:R-:W-:Y:S05]  /*1c60*/  @!P1 BRA `(.L_x_26) ;  /* 0x00000000005c9947 */ /* 0x000fea0003800000 */
[----:B------:R-:W-:Y:S02]  /*1c70*/  ISETP.NE.AND P0, PT, R20, 0x1, PT ;  /* 0x000000011400780c */ /* 0x000fe40003f05270 */
[----:B------:R-:W-:-:S04]  /*1c80*/  LOP3.LUT R6, R5, 0x1, RZ, 0xc0, !PT ;  /* 0x0000000105067812 */ /* 0x000fc800078ec0ff */
[----:B------:R-:W-:-:S07]  /*1c90*/  ISETP.NE.U32.AND P1, PT, R6, 0x1, PT ;  /* 0x000000010600780c */ /* 0x000fce0003f25070 */
        /* <DEDUP_REMOVED lines=9> */
[----:B------:R-:W2:Y:S01]  /*1d30*/  LDS R14, [R11+0x4] ;  /* 0x000004000b0e7984 */ /* 0x000ea20000000800 */
[----:B-1----:R-:W-:-:S04]  /*1d40*/  FFMA R8, R8, R12, R19 ;  /* 0x0000000c08087223 */ /* 0x002fc80000000013 */
[----:B--2---:R-:W-:-:S07]  /*1d50*/  FFMA R19, R13, R14, R8 ;  /* 0x0000000e0d137223 */ /* 0x004fce0000000008 */
.L_x_28:
[----:B------:R-:W-:Y:S05]  /*1d60*/  @P1 BRA `(.L_x_26) ;  /* 0x00000000001c1947 */ /* 0x000fea0003800000 */
[----:B------:R-:W-:Y:S01]  /*1d70*/  IMAD R5, R10, R5, R0 ;  /* 0x000000050a057224 */ /* 0x000fe200078e0200 */
[----:B------:R-:W-:-:S04]  /*1d80*/  IADD3 R0, PT, PT, R9, R0, RZ ;  /* 0x0000000009007210 */ /* 0x000fc80007ffe0ff */
[----:B------:R-:W-:Y:S01]  /*1d90*/  LEA R5, R5, R4, 0x2 ;  /* 0x0000000405057211 */ /* 0x000fe200078e10ff */
[----:B------:R-:W-:-:S05]  /*1da0*/  IMAD R0, R0, 0x4, R7 ;  /* 0x0000000400007824 */ /* 0x000fca00078e0207 */
[----:B------:R-:W-:Y:S04]  /*1db0*/  LDS R5, [R5] ;  /* 0x0000000005057984 */ /* 0x000fe80000000800 */
[----:B------:R-:W1:Y:S02]  /*1dc0*/  LDS R0, [R0] ;  /* 0x0000000000007984 */ /* 0x000e640000000800 */
[----:B-1----:R-:W-:-:S07]  /*1dd0*/  FFMA R19, R0, R5, R19 ;  /* 0x0000000500137223 */ /* 0x002fce0000000013 */
.L_x_26:
[----:B------:R-:W-:Y:S01]  /*1de0*/  STG.E desc[UR12][R2.64], R19 ;  /* 0x0000001302007986 */ /* 0x000fe2000c10190c */
[----:B------:R-:W-:Y:S05]  /*1df0*/  EXIT ;  /* 0x000000000000794d */ /* 0x000fea0003800000 */
.L_x_29:
[----:B------:R-:W-:-:S00]  /*1e00*/  BRA `(.L_x_29) ;  /* 0xfffffffc00fc7947 */ /* 0x000fc0000383ffff */
[----:B------:R-:W-:-:S00]  /*1e10*/  NOP ;  /* 0x0000000000007918 */ /* 0x000fc00000000000 */
        /* <DEDUP_REMOVED lines=14> */
.L_x_31:


//--------------------- .text._Z15transposeMatrixPfS_ii --------------------------
	.section	.text._Z15transposeMatrixPfS_ii,"ax",@progbits
	.align	128
        .global         _Z15transposeMatrixPfS_ii
        .type           _Z15transposeMatrixPfS_ii,@function
        .size           _Z15transposeMatrixPfS_ii,(.L_x_32 - _Z15transposeMatrixPfS_ii)
        .other          _Z15transposeMatrixPfS_ii,@"STO_CUDA_ENTRY STV_DEFAULT"
_Z15transposeMatrixPfS_ii:
.text._Z15transposeMatrixPfS_ii:
[----:B------:R-:W-:Y:S01]  /*0000*/  LDC R1, c[0x0][0x37c] ;  /* 0x0000df00ff017b82 */ /* 0x000fe20000000800 */
[----:B------:R-:W0:Y:S07]  /*0010*/  S2R R5, SR_TID.X ;  /* 0x0000000000057919 */ /* 0x000e2e0000002100 */
[----:B------:R-:W0:Y:S01]  /*0020*/  LDC R0, c[0x0][0x360] ;  /* 0x0000d800ff007b82 */ /* 0x000e220000000800 */
[----:B------:R-:W1:Y:S01]  /*0030*/  LDCU.64 UR8, c[0x0][0x390] ;  /* 0x00007200ff0877ac */ /* 0x000e620008000a00 */
[----:B------:R-:W2:Y:S01]  /*0040*/  S2R R4, SR_TID.Y ;  /* 0x0000000000047919 */ /* 0x000ea20000002200 */
[----:B------:R-:W3:Y:S05]  /*0050*/  LDCU.64 UR4, c[0x0][0x358] ;  /* 0x00006b00ff0477ac */ /* 0x000eea0008000a00 */
[----:B------:R-:W0:Y:S08]  /*0060*/  S2UR UR6, SR_CTAID.X ;  /* 0x00000000000679c3 */ /* 0x000e300000002500 */
[----:B------:R-:W2:Y:S08]  /*0070*/  S2UR UR7, SR_CTAID.Y ;  /* 0x00000000000779c3 */ /* 0x000eb00000002600 */
[----:B------:R-:W2:Y:S08]  /*0080*/  LDC R7, c[0x0][0x364] ;  /* 0x0000d900ff077b82 */ /* 0x000eb00000000800 */
[----:B------:R-:W4:Y:S01]  /*0090*/  LDC.64 R2, c[0x0][0x380] ;  /* 0x0000e000ff027b82 */ /* 0x000f220000000a00 */
[----:B0-----:R-:W-:-:S02]  /*00a0*/  IMAD R0, R0, UR6, R5 ;  /* 0x0000000600007c24 */ /* 0x001fc4000f8e0205 */
[----:B--2---:R-:W-:-:S04]  /*00b0*/  IMAD R7, R7, UR7, R4 ;  /* 0x0000000707077c24 */ /* 0x004fc8000f8e0204 */
[----:B-1----:R-:W-:-:S04]  /*00c0*/  IMAD R5, R0, UR9, R7 ;  /* 0x0000000900057c24 */ /* 0x002fc8000f8e0207 */
[----:B----4-:R-:W-:Y:S02]  /*00d0*/  IMAD.WIDE R2, R5, 0x4, R2 ;  /* 0x0000000405027825 */ /* 0x010fe400078e0202 */
[----:B------:R-:W0:Y:S04]  /*00e0*/  LDC.64 R4, c[0x0][0x388] ;  /* 0x0000e200ff047b82 */ /* 0x000e280000000a00 */
[----:B---3--:R-:W2:Y:S01]  /*00f0*/  LDG.E R3, desc[UR4][R2.64] ;  /* 0x0000000402037981 */ /* 0x008ea2000c1e1900 */
[----:B------:R-:W-:-:S04]  /*0100*/  IMAD R7, R7, UR8, R0 ;  /* 0x0000000807077c24 */ /* 0x000fc8000f8e0200 */
[----:B0-----:R-:W-:-:S05]  /*0110*/  IMAD.WIDE R4, R7, 0x4, R4 ;  /* 0x0000000407047825 */ /* 0x001fca00078e0204 */
[----:B--2---:R-:W-:Y:S01]  /*0120*/  STG.E desc[UR4][R4.64], R3 ;  /* 0x0000000304007986 */ /* 0x004fe2000c101904 */
[----:B------:R-:W-:Y:S05]  /*0130*/  EXIT ;  /* 0x000000000000794d */ /* 0x000fea0003800000 */
.L_x_30:
        /* <DEDUP_REMOVED lines=12> */
.L_x_32:


//--------------------- .nv.shared._Z9matrixMulPfS_S_i --------------------------
	.section	.nv.shared._Z9matrixMulPfS_S_i,"aw",@nobits
	.sectionflags	@""
	.align	16
	.zero		1024


//--------------------- .nv.shared.reserved.0     --------------------------
	.section	.nv.shared.reserved.0,"aw",@nobits
	.weak		__nv_reservedSMEM_offset_0_alias
	.size		__nv_reservedSMEM_offset_0_alias, 0, 64
	.other		__nv_reservedSMEM_offset_0_alias,@"STO_CUDA_RESERVED_SHARED STV_DEFAULT"
__nv_reservedSMEM_offset_0_alias:
	.zero		0
	.zero		64


//--------------------- .nv.shared._Z15transposeMatrixPfS_ii --------------------------
	.section	.nv.shared._Z15transposeMatrixPfS_ii,"aw",@nobits
	.sectionflags	@""
	.align	16
	.zero		1024


//--------------------- .nv.constant0._Z9matrixMulPfS_S_i --------------------------
	.section	.nv.constant0._Z9matrixMulPfS_S_i,"a",@progbits
	.sectionflags	@""
	.align	4
.nv.constant0._Z9matrixMulPfS_S_i:
	.zero		924


//--------------------- .nv.constant0._Z15transposeMatrixPfS_ii --------------------------
	.section	.nv.constant0._Z15transposeMatrixPfS_ii,"a",@progbits
	.sectionflags	@""
	.align	4
.nv.constant0._Z15transposeMatrixPfS_ii:
	.zero		920


//--------------------- SYMBOLS --------------------------

	.type		.nv.reservedSmem.offset0,@object
	.size		.nv.reservedSmem.offset0,0x4
	.type		.nv.reservedSmem.cap,@object
	.size		.nv.reservedSmem.cap,0x4
